.version 8.7
.target sm_80
.address_size 64

.visible .entry matmul_fwd_kernel(
  .param .u64 out_param,
  .param .u64 inp_param,
  .param .u64 weight_param,
  .param .u64 bias_param,
  .param .u32 C_param,
  .param .u32 OC_param
) 
.maxntid 256, 1, 1
{
  // Register Declarations
  .reg .pred %cond;
  .reg .f32 %vals<65>, %lhs_<5>, %rhs_s7_<9>, %rhs_s6_<9>, %rhs_s5_<9>, %rhs_s4_<9>,
            %rhs_s3_<9>, %rhs_s2_<9>, %rhs_s1_<9>, %rhs_s0_<9>, %rhs_s<5>, %lhs_s<5>;
  .reg .b32 %bidx_x, %bidx_y, %tid_x, %tid_y, %bdim_y, %C, %OC, %oc,
            %bidx_x_128, %bidx_y_128, %bidx_x_C_128, %bidx_x_OC_128, %weight_offset,
            %inp_offset, %out_offset, %si_start, %si, %so, %offset,
            %xmod8, %xby8, %xo, %y, %ii_offset, %u_offset, %si_mod_32,
            %tidy_8, %out_offset_x;
  .reg .b64 %out_ptr, %inp_ptr, %weight_ptr, %bias_ptr, %b_ptr, %inp_ptr_i, %weight_ptr_i,
            %lhs_s_ptr, %rhs_s_ptr, %rhs_s_ptr_i, %lhs_s_ptr_i, %lhs_s, %rhs_s,
            %out_s_ptr, %OC4;
 
  // buffers to cache chunks of input mats
  .shared .align 4 .b8 lhs_shared[16384];
  .shared .align 4 .b8 rhs_shared[16384];
  mov.u64 %lhs_s, lhs_shared;
  mov.u64 %rhs_s, rhs_shared;
 
  // Load params
  ld.param.u64 %out_ptr, [out_param];
  ld.param.u64 %inp_ptr, [inp_param];
  ld.param.u64 %weight_ptr, [weight_param];
  ld.param.u64 %bias_ptr, [bias_param];
  ld.param.u32 %C, [C_param];
  ld.param.u32 %OC, [OC_param];
  cvta.to.global.u64 %out_ptr, %out_ptr;
  cvta.to.global.u64 %inp_ptr, %inp_ptr;
  cvta.to.global.u64 %weight_ptr, %weight_ptr;
  cvta.to.global.u64 %bias_ptr, %bias_ptr;

  mov.u32 %bidx_y, %ctaid.y;
  mov.u32 %bidx_x, %ctaid.x;
  mov.u32 %tid_y, %tid.y;
  mov.u32 %tid_x, %tid.x;
  mov.u32 %bdim_y, %ntid.y;

  mad.lo.u32 %oc, %bidx_y, %bdim_y, %tid_y;
  mul.lo.u32 %oc, %oc, 8;

  // C++: inp += 128 * blockIdx.x * C;
  mul.lo.u32 %bidx_x_128, %bidx_x, 128;
  mad.lo.u32 %inp_offset, %bidx_x_128, %C, 0;
  mad.wide.u32 %inp_ptr, %inp_offset, 4, %inp_ptr;

  // C++: weight += 128 * blockIdx.y * C;
  mul.lo.u32 %bidx_y_128, %bidx_y, 128;
  mad.lo.u32 %weight_offset, %bidx_y_128, %C, 0;
  mad.wide.u32 %weight_ptr, %weight_offset, 4, %weight_ptr;

  // C++: out += 128 * blockIdx.x * OC + 128 * blockIdx.y;
  mad.lo.u32 %out_offset_x, %bidx_x_128, %OC, 0;
  add.u32 %out_offset, %out_offset_x, %bidx_y_128;
  mad.wide.u32 %out_ptr, %out_offset, 4, %out_ptr;


  setp.ne.u64 %cond, %bias_ptr, 0;
  mov.f32 %vals1, 0f00000000;
  mov.f32 %vals2, 0f00000000;
  mov.f32 %vals3, 0f00000000;
  mov.f32 %vals4, 0f00000000;
  mov.f32 %vals5, 0f00000000;
  mov.f32 %vals6, 0f00000000;
  mov.f32 %vals7, 0f00000000;
  mov.f32 %vals8, 0f00000000;

  @!%cond bra $after_load_bias;
  // Load bias values
  mad.wide.u32 %b_ptr, %oc, 4, %bias_ptr;
  ld.global.v4.f32 {%vals1, %vals2, %vals3, %vals4}, [%b_ptr];
  add.u64 %b_ptr, %b_ptr, 16;
  ld.global.v4.f32 {%vals5, %vals6, %vals7, %vals8}, [%b_ptr];
  $after_load_bias:
  mov.f32 %vals9, %vals1;
  mov.f32 %vals10, %vals2;
  mov.f32 %vals11, %vals3;
  mov.f32 %vals12, %vals4;
  mov.f32 %vals13, %vals5;
  mov.f32 %vals14, %vals6;
  mov.f32 %vals15, %vals7;
  mov.f32 %vals16, %vals8;
  mov.f32 %vals17, %vals1;
  mov.f32 %vals18, %vals2;
  mov.f32 %vals19, %vals3;
  mov.f32 %vals20, %vals4;
  mov.f32 %vals21, %vals5;
  mov.f32 %vals22, %vals6;
  mov.f32 %vals23, %vals7;
  mov.f32 %vals24, %vals8;
  mov.f32 %vals25, %vals1;
  mov.f32 %vals26, %vals2;
  mov.f32 %vals27, %vals3;
  mov.f32 %vals28, %vals4;
  mov.f32 %vals29, %vals5;
  mov.f32 %vals30, %vals6;
  mov.f32 %vals31, %vals7;
  mov.f32 %vals32, %vals8;
  mov.f32 %vals33, %vals1;
  mov.f32 %vals34, %vals2;
  mov.f32 %vals35, %vals3;
  mov.f32 %vals36, %vals4;
  mov.f32 %vals37, %vals5;
  mov.f32 %vals38, %vals6;
  mov.f32 %vals39, %vals7;
  mov.f32 %vals40, %vals8;
  mov.f32 %vals41, %vals1;
  mov.f32 %vals42, %vals2;
  mov.f32 %vals43, %vals3;
  mov.f32 %vals44, %vals4;
  mov.f32 %vals45, %vals5;
  mov.f32 %vals46, %vals6;
  mov.f32 %vals47, %vals7;
  mov.f32 %vals48, %vals8;
  mov.f32 %vals49, %vals1;
  mov.f32 %vals50, %vals2;
  mov.f32 %vals51, %vals3;
  mov.f32 %vals52, %vals4;
  mov.f32 %vals53, %vals5;
  mov.f32 %vals54, %vals6;
  mov.f32 %vals55, %vals7;
  mov.f32 %vals56, %vals8;
  mov.f32 %vals57, %vals1;
  mov.f32 %vals58, %vals2;
  mov.f32 %vals59, %vals3;
  mov.f32 %vals60, %vals4;
  mov.f32 %vals61, %vals5;
  mov.f32 %vals62, %vals6;
  mov.f32 %vals63, %vals7;
  mov.f32 %vals64, %vals8;

  mad.lo.u32 %si_start, 16, %tid_y, %tid_x;
  mul.lo.u32 %si_start, 4, %si_start;

  mov.u32 %so, 0;
  bra $loop_check;
  $loop_body:
    bar.sync 0;
    rem.u32 %xmod8, %tid_x, 8;
    shr.b32 %xby8, %tid_x, 3;
    mul.lo.u32 %xo, 4, %xmod8;
    
    mad.lo.u32 %y, 2, %tid_y, %xby8;
    bra $store_loop_check;
    $store_loop_body:
      mad.lo.u32 %offset, %y, %C, %so;
      add.u32 %offset, %offset, %xo;
      mad.wide.u32 %inp_ptr_i, %offset, 4, %inp_ptr;
      ld.global.v4.f32 {%lhs_s1, %lhs_s2, %lhs_s3, %lhs_s4}, [%inp_ptr_i];
      mad.wide.u32 %weight_ptr_i, %offset, 4, %weight_ptr;
      ld.global.v4.f32 {%rhs_s1, %rhs_s2, %rhs_s3, %rhs_s4}, [%weight_ptr_i];
      mad.lo.u32 %offset, %y, 32, %xo;
      mad.wide.u32 %lhs_s_ptr, %offset, 4, %lhs_s;
      mad.wide.u32 %rhs_s_ptr, %offset, 4, %rhs_s;
      st.shared.v4.f32 [%lhs_s_ptr], {%lhs_s1, %lhs_s2, %lhs_s3, %lhs_s4};
      st.shared.v4.f32 [%rhs_s_ptr], {%rhs_s1, %rhs_s2, %rhs_s3, %rhs_s4};
      add.u32 %y, %y, 32;
    $store_loop_check:
      setp.lt.u32 %cond, %y, 128;
      @%cond bra $store_loop_body;

    bar.sync 0;

    mov.u32 %si, %si_start;
    add.u32 %si_start, %si_start, 32;
    bra $si_loop_check;
    $si_loop_body:
      // float4 rhs[8];
      // for (int u = 0; u < 8; ++u) {
      //   rhs[u] = ld_vec(&rhs_s[u + 8 * threadIdx.y][si % 32]);
      // }
      mul.lo.u32 %tidy_8, %tid_y, 8;
      rem.u32 %si_mod_32, %si, 32;

      mov.u32 %u_offset, %tidy_8; // u = 0
      mad.lo.u32 %u_offset, %u_offset, 32, %si_mod_32;
      mad.wide.u32 %rhs_s_ptr, %u_offset, 4, %rhs_s;
      ld.shared.v4.f32 {%rhs_s0_1, %rhs_s0_2, %rhs_s0_3, %rhs_s0_4}, [%rhs_s_ptr];
      add.u64 %rhs_s_ptr, %rhs_s_ptr, 32 * 4; // u = 1
      ld.shared.v4.f32 {%rhs_s1_1, %rhs_s1_2, %rhs_s1_3, %rhs_s1_4}, [%rhs_s_ptr];
      add.u64 %rhs_s_ptr, %rhs_s_ptr, 32 * 4; // u = 2
      ld.shared.v4.f32 {%rhs_s2_1, %rhs_s2_2, %rhs_s2_3, %rhs_s2_4}, [%rhs_s_ptr];
      add.u64 %rhs_s_ptr, %rhs_s_ptr, 32 * 4; // u = 3
      ld.shared.v4.f32 {%rhs_s3_1, %rhs_s3_2, %rhs_s3_3, %rhs_s3_4}, [%rhs_s_ptr];
      add.u64 %rhs_s_ptr, %rhs_s_ptr, 32 * 4; // u = 4
      ld.shared.v4.f32 {%rhs_s4_1, %rhs_s4_2, %rhs_s4_3, %rhs_s4_4}, [%rhs_s_ptr];
      add.u64 %rhs_s_ptr, %rhs_s_ptr, 32 * 4; // u = 5
      ld.shared.v4.f32 {%rhs_s5_1, %rhs_s5_2, %rhs_s5_3, %rhs_s5_4}, [%rhs_s_ptr];
      add.u64 %rhs_s_ptr, %rhs_s_ptr, 32 * 4; // u = 6
      ld.shared.v4.f32 {%rhs_s6_1, %rhs_s6_2, %rhs_s6_3, %rhs_s6_4}, [%rhs_s_ptr];
      add.u64 %rhs_s_ptr, %rhs_s_ptr, 32 * 4; // u = 7
      ld.shared.v4.f32 {%rhs_s7_1, %rhs_s7_2, %rhs_s7_3, %rhs_s7_4}, [%rhs_s_ptr];


      // for (int ii = 0; ii < 8; ++ii) {
      //   float4 lhs = ld_vec(&lhs_s[ii + 8 * threadIdx.x][si % 32]);
      //   for (int ji = 0; ji < 8; ++ji) {
      //     vals[ii][ji] += lhs.x * rhs[ji].x;
      //     vals[ii][ji] += lhs.y * rhs[ji].y;
      //     vals[ii][ji] += lhs.z * rhs[ji].z;
      //     vals[ii][ji] += lhs.w * rhs[ji].w;
      //   }
      // }
      mul.lo.u32 %ii_offset, %tid_x, 8;
      mad.lo.u32 %ii_offset, %ii_offset, 32, %si_mod_32;
      mad.wide.u32 %lhs_s_ptr, %ii_offset, 4, %lhs_s; // ii = 0
      ld.shared.v4.f32 {%lhs_1, %lhs_2, %lhs_3, %lhs_4}, [%lhs_s_ptr];
      fma.rn.f32 %vals1, %lhs_1, %rhs_s0_1, %vals1;
      fma.rn.f32 %vals1, %lhs_2, %rhs_s0_2, %vals1;
      fma.rn.f32 %vals1, %lhs_3, %rhs_s0_3, %vals1;
      fma.rn.f32 %vals1, %lhs_4, %rhs_s0_4, %vals1;
      fma.rn.f32 %vals2, %lhs_1, %rhs_s1_1, %vals2;
      fma.rn.f32 %vals2, %lhs_2, %rhs_s1_2, %vals2;
      fma.rn.f32 %vals2, %lhs_3, %rhs_s1_3, %vals2;
      fma.rn.f32 %vals2, %lhs_4, %rhs_s1_4, %vals2;
      fma.rn.f32 %vals3, %lhs_1, %rhs_s2_1, %vals3;
      fma.rn.f32 %vals3, %lhs_2, %rhs_s2_2, %vals3;
      fma.rn.f32 %vals3, %lhs_3, %rhs_s2_3, %vals3;
      fma.rn.f32 %vals3, %lhs_4, %rhs_s2_4, %vals3;
      fma.rn.f32 %vals4, %lhs_1, %rhs_s3_1, %vals4;
      fma.rn.f32 %vals4, %lhs_2, %rhs_s3_2, %vals4;
      fma.rn.f32 %vals4, %lhs_3, %rhs_s3_3, %vals4;
      fma.rn.f32 %vals4, %lhs_4, %rhs_s3_4, %vals4;
      fma.rn.f32 %vals5, %lhs_1, %rhs_s4_1, %vals5;
      fma.rn.f32 %vals5, %lhs_2, %rhs_s4_2, %vals5;
      fma.rn.f32 %vals5, %lhs_3, %rhs_s4_3, %vals5;
      fma.rn.f32 %vals5, %lhs_4, %rhs_s4_4, %vals5;
      fma.rn.f32 %vals6, %lhs_1, %rhs_s5_1, %vals6;
      fma.rn.f32 %vals6, %lhs_2, %rhs_s5_2, %vals6;
      fma.rn.f32 %vals6, %lhs_3, %rhs_s5_3, %vals6;
      fma.rn.f32 %vals6, %lhs_4, %rhs_s5_4, %vals6;
      fma.rn.f32 %vals7, %lhs_1, %rhs_s6_1, %vals7;
      fma.rn.f32 %vals7, %lhs_2, %rhs_s6_2, %vals7;
      fma.rn.f32 %vals7, %lhs_3, %rhs_s6_3, %vals7;
      fma.rn.f32 %vals7, %lhs_4, %rhs_s6_4, %vals7;
      fma.rn.f32 %vals8, %lhs_1, %rhs_s7_1, %vals8;
      fma.rn.f32 %vals8, %lhs_2, %rhs_s7_2, %vals8;
      fma.rn.f32 %vals8, %lhs_3, %rhs_s7_3, %vals8;
      fma.rn.f32 %vals8, %lhs_4, %rhs_s7_4, %vals8;

      add.u32 %ii_offset, %ii_offset, 32; // ii = 1
      mad.wide.u32 %lhs_s_ptr, %ii_offset, 4, %lhs_s; 
      ld.shared.v4.f32 {%lhs_1, %lhs_2, %lhs_3, %lhs_4}, [%lhs_s_ptr];
      fma.rn.f32 %vals9, %lhs_1, %rhs_s0_1, %vals9;
      fma.rn.f32 %vals9, %lhs_2, %rhs_s0_2, %vals9;
      fma.rn.f32 %vals9, %lhs_3, %rhs_s0_3, %vals9;
      fma.rn.f32 %vals9, %lhs_4, %rhs_s0_4, %vals9;
      fma.rn.f32 %vals10, %lhs_1, %rhs_s1_1, %vals10;
      fma.rn.f32 %vals10, %lhs_2, %rhs_s1_2, %vals10;
      fma.rn.f32 %vals10, %lhs_3, %rhs_s1_3, %vals10;
      fma.rn.f32 %vals10, %lhs_4, %rhs_s1_4, %vals10;
      fma.rn.f32 %vals11, %lhs_1, %rhs_s2_1, %vals11;
      fma.rn.f32 %vals11, %lhs_2, %rhs_s2_2, %vals11;
      fma.rn.f32 %vals11, %lhs_3, %rhs_s2_3, %vals11;
      fma.rn.f32 %vals11, %lhs_4, %rhs_s2_4, %vals11;
      fma.rn.f32 %vals12, %lhs_1, %rhs_s3_1, %vals12;
      fma.rn.f32 %vals12, %lhs_2, %rhs_s3_2, %vals12;
      fma.rn.f32 %vals12, %lhs_3, %rhs_s3_3, %vals12;
      fma.rn.f32 %vals12, %lhs_4, %rhs_s3_4, %vals12;
      fma.rn.f32 %vals13, %lhs_1, %rhs_s4_1, %vals13;
      fma.rn.f32 %vals13, %lhs_2, %rhs_s4_2, %vals13;
      fma.rn.f32 %vals13, %lhs_3, %rhs_s4_3, %vals13;
      fma.rn.f32 %vals13, %lhs_4, %rhs_s4_4, %vals13;
      fma.rn.f32 %vals14, %lhs_1, %rhs_s5_1, %vals14;
      fma.rn.f32 %vals14, %lhs_2, %rhs_s5_2, %vals14;
      fma.rn.f32 %vals14, %lhs_3, %rhs_s5_3, %vals14;
      fma.rn.f32 %vals14, %lhs_4, %rhs_s5_4, %vals14;
      fma.rn.f32 %vals15, %lhs_1, %rhs_s6_1, %vals15;
      fma.rn.f32 %vals15, %lhs_2, %rhs_s6_2, %vals15;
      fma.rn.f32 %vals15, %lhs_3, %rhs_s6_3, %vals15;
      fma.rn.f32 %vals15, %lhs_4, %rhs_s6_4, %vals15;
      fma.rn.f32 %vals16, %lhs_1, %rhs_s7_1, %vals16;
      fma.rn.f32 %vals16, %lhs_2, %rhs_s7_2, %vals16;
      fma.rn.f32 %vals16, %lhs_3, %rhs_s7_3, %vals16;
      fma.rn.f32 %vals16, %lhs_4, %rhs_s7_4, %vals16;

      add.u32 %ii_offset, %ii_offset, 32; // ii = 2
      mad.wide.u32 %lhs_s_ptr, %ii_offset, 4, %lhs_s; 
      ld.shared.v4.f32 {%lhs_1, %lhs_2, %lhs_3, %lhs_4}, [%lhs_s_ptr];
      fma.rn.f32 %vals17, %lhs_1, %rhs_s0_1, %vals17;
      fma.rn.f32 %vals17, %lhs_2, %rhs_s0_2, %vals17;
      fma.rn.f32 %vals17, %lhs_3, %rhs_s0_3, %vals17;
      fma.rn.f32 %vals17, %lhs_4, %rhs_s0_4, %vals17;
      fma.rn.f32 %vals18, %lhs_1, %rhs_s1_1, %vals18;
      fma.rn.f32 %vals18, %lhs_2, %rhs_s1_2, %vals18;
      fma.rn.f32 %vals18, %lhs_3, %rhs_s1_3, %vals18;
      fma.rn.f32 %vals18, %lhs_4, %rhs_s1_4, %vals18;
      fma.rn.f32 %vals19, %lhs_1, %rhs_s2_1, %vals19;
      fma.rn.f32 %vals19, %lhs_2, %rhs_s2_2, %vals19;
      fma.rn.f32 %vals19, %lhs_3, %rhs_s2_3, %vals19;
      fma.rn.f32 %vals19, %lhs_4, %rhs_s2_4, %vals19;
      fma.rn.f32 %vals20, %lhs_1, %rhs_s3_1, %vals20;
      fma.rn.f32 %vals20, %lhs_2, %rhs_s3_2, %vals20;
      fma.rn.f32 %vals20, %lhs_3, %rhs_s3_3, %vals20;
      fma.rn.f32 %vals20, %lhs_4, %rhs_s3_4, %vals20;
      fma.rn.f32 %vals21, %lhs_1, %rhs_s4_1, %vals21;
      fma.rn.f32 %vals21, %lhs_2, %rhs_s4_2, %vals21;
      fma.rn.f32 %vals21, %lhs_3, %rhs_s4_3, %vals21;
      fma.rn.f32 %vals21, %lhs_4, %rhs_s4_4, %vals21;
      fma.rn.f32 %vals22, %lhs_1, %rhs_s5_1, %vals22;
      fma.rn.f32 %vals22, %lhs_2, %rhs_s5_2, %vals22;
      fma.rn.f32 %vals22, %lhs_3, %rhs_s5_3, %vals22;
      fma.rn.f32 %vals22, %lhs_4, %rhs_s5_4, %vals22;
      fma.rn.f32 %vals23, %lhs_1, %rhs_s6_1, %vals23;
      fma.rn.f32 %vals23, %lhs_2, %rhs_s6_2, %vals23;
      fma.rn.f32 %vals23, %lhs_3, %rhs_s6_3, %vals23;
      fma.rn.f32 %vals23, %lhs_4, %rhs_s6_4, %vals23;
      fma.rn.f32 %vals24, %lhs_1, %rhs_s7_1, %vals24;
      fma.rn.f32 %vals24, %lhs_2, %rhs_s7_2, %vals24;
      fma.rn.f32 %vals24, %lhs_3, %rhs_s7_3, %vals24;
      fma.rn.f32 %vals24, %lhs_4, %rhs_s7_4, %vals24;

      add.u32 %ii_offset, %ii_offset, 32; // ii = 3
      mad.wide.u32 %lhs_s_ptr, %ii_offset, 4, %lhs_s; 
      ld.shared.v4.f32 {%lhs_1, %lhs_2, %lhs_3, %lhs_4}, [%lhs_s_ptr];
      fma.rn.f32 %vals25, %lhs_1, %rhs_s0_1, %vals25;
      fma.rn.f32 %vals25, %lhs_2, %rhs_s0_2, %vals25;
      fma.rn.f32 %vals25, %lhs_3, %rhs_s0_3, %vals25;
      fma.rn.f32 %vals25, %lhs_4, %rhs_s0_4, %vals25;
      fma.rn.f32 %vals26, %lhs_1, %rhs_s1_1, %vals26;
      fma.rn.f32 %vals26, %lhs_2, %rhs_s1_2, %vals26;
      fma.rn.f32 %vals26, %lhs_3, %rhs_s1_3, %vals26;
      fma.rn.f32 %vals26, %lhs_4, %rhs_s1_4, %vals26;
      fma.rn.f32 %vals27, %lhs_1, %rhs_s2_1, %vals27;
      fma.rn.f32 %vals27, %lhs_2, %rhs_s2_2, %vals27;
      fma.rn.f32 %vals27, %lhs_3, %rhs_s2_3, %vals27;
      fma.rn.f32 %vals27, %lhs_4, %rhs_s2_4, %vals27;
      fma.rn.f32 %vals28, %lhs_1, %rhs_s3_1, %vals28;
      fma.rn.f32 %vals28, %lhs_2, %rhs_s3_2, %vals28;
      fma.rn.f32 %vals28, %lhs_3, %rhs_s3_3, %vals28;
      fma.rn.f32 %vals28, %lhs_4, %rhs_s3_4, %vals28;
      fma.rn.f32 %vals29, %lhs_1, %rhs_s4_1, %vals29;
      fma.rn.f32 %vals29, %lhs_2, %rhs_s4_2, %vals29;
      fma.rn.f32 %vals29, %lhs_3, %rhs_s4_3, %vals29;
      fma.rn.f32 %vals29, %lhs_4, %rhs_s4_4, %vals29;
      fma.rn.f32 %vals30, %lhs_1, %rhs_s5_1, %vals30;
      fma.rn.f32 %vals30, %lhs_2, %rhs_s5_2, %vals30;
      fma.rn.f32 %vals30, %lhs_3, %rhs_s5_3, %vals30;
      fma.rn.f32 %vals30, %lhs_4, %rhs_s5_4, %vals30;
      fma.rn.f32 %vals31, %lhs_1, %rhs_s6_1, %vals31;
      fma.rn.f32 %vals31, %lhs_2, %rhs_s6_2, %vals31;
      fma.rn.f32 %vals31, %lhs_3, %rhs_s6_3, %vals31;
      fma.rn.f32 %vals31, %lhs_4, %rhs_s6_4, %vals31;
      fma.rn.f32 %vals32, %lhs_1, %rhs_s7_1, %vals32;
      fma.rn.f32 %vals32, %lhs_2, %rhs_s7_2, %vals32;
      fma.rn.f32 %vals32, %lhs_3, %rhs_s7_3, %vals32;
      fma.rn.f32 %vals32, %lhs_4, %rhs_s7_4, %vals32;

      add.u32 %ii_offset, %ii_offset, 32; // ii = 4
      mad.wide.u32 %lhs_s_ptr, %ii_offset, 4, %lhs_s; 
      ld.shared.v4.f32 {%lhs_1, %lhs_2, %lhs_3, %lhs_4}, [%lhs_s_ptr];
      fma.rn.f32 %vals33, %lhs_1, %rhs_s0_1, %vals33;
      fma.rn.f32 %vals33, %lhs_2, %rhs_s0_2, %vals33;
      fma.rn.f32 %vals33, %lhs_3, %rhs_s0_3, %vals33;
      fma.rn.f32 %vals33, %lhs_4, %rhs_s0_4, %vals33;
      fma.rn.f32 %vals34, %lhs_1, %rhs_s1_1, %vals34;
      fma.rn.f32 %vals34, %lhs_2, %rhs_s1_2, %vals34;
      fma.rn.f32 %vals34, %lhs_3, %rhs_s1_3, %vals34;
      fma.rn.f32 %vals34, %lhs_4, %rhs_s1_4, %vals34;
      fma.rn.f32 %vals35, %lhs_1, %rhs_s2_1, %vals35;
      fma.rn.f32 %vals35, %lhs_2, %rhs_s2_2, %vals35;
      fma.rn.f32 %vals35, %lhs_3, %rhs_s2_3, %vals35;
      fma.rn.f32 %vals35, %lhs_4, %rhs_s2_4, %vals35;
      fma.rn.f32 %vals36, %lhs_1, %rhs_s3_1, %vals36;
      fma.rn.f32 %vals36, %lhs_2, %rhs_s3_2, %vals36;
      fma.rn.f32 %vals36, %lhs_3, %rhs_s3_3, %vals36;
      fma.rn.f32 %vals36, %lhs_4, %rhs_s3_4, %vals36;
      fma.rn.f32 %vals37, %lhs_1, %rhs_s4_1, %vals37;
      fma.rn.f32 %vals37, %lhs_2, %rhs_s4_2, %vals37;
      fma.rn.f32 %vals37, %lhs_3, %rhs_s4_3, %vals37;
      fma.rn.f32 %vals37, %lhs_4, %rhs_s4_4, %vals37;
      fma.rn.f32 %vals38, %lhs_1, %rhs_s5_1, %vals38;
      fma.rn.f32 %vals38, %lhs_2, %rhs_s5_2, %vals38;
      fma.rn.f32 %vals38, %lhs_3, %rhs_s5_3, %vals38;
      fma.rn.f32 %vals38, %lhs_4, %rhs_s5_4, %vals38;
      fma.rn.f32 %vals39, %lhs_1, %rhs_s6_1, %vals39;
      fma.rn.f32 %vals39, %lhs_2, %rhs_s6_2, %vals39;
      fma.rn.f32 %vals39, %lhs_3, %rhs_s6_3, %vals39;
      fma.rn.f32 %vals39, %lhs_4, %rhs_s6_4, %vals39;
      fma.rn.f32 %vals40, %lhs_1, %rhs_s7_1, %vals40;
      fma.rn.f32 %vals40, %lhs_2, %rhs_s7_2, %vals40;
      fma.rn.f32 %vals40, %lhs_3, %rhs_s7_3, %vals40;
      fma.rn.f32 %vals40, %lhs_4, %rhs_s7_4, %vals40;
 
      add.u32 %ii_offset, %ii_offset, 32; // ii = 5
      mad.wide.u32 %lhs_s_ptr, %ii_offset, 4, %lhs_s; 
      ld.shared.v4.f32 {%lhs_1, %lhs_2, %lhs_3, %lhs_4}, [%lhs_s_ptr];
      fma.rn.f32 %vals41, %lhs_1, %rhs_s0_1, %vals41;
      fma.rn.f32 %vals41, %lhs_2, %rhs_s0_2, %vals41;
      fma.rn.f32 %vals41, %lhs_3, %rhs_s0_3, %vals41;
      fma.rn.f32 %vals41, %lhs_4, %rhs_s0_4, %vals41;
      fma.rn.f32 %vals42, %lhs_1, %rhs_s1_1, %vals42;
      fma.rn.f32 %vals42, %lhs_2, %rhs_s1_2, %vals42;
      fma.rn.f32 %vals42, %lhs_3, %rhs_s1_3, %vals42;
      fma.rn.f32 %vals42, %lhs_4, %rhs_s1_4, %vals42;
      fma.rn.f32 %vals43, %lhs_1, %rhs_s2_1, %vals43;
      fma.rn.f32 %vals43, %lhs_2, %rhs_s2_2, %vals43;
      fma.rn.f32 %vals43, %lhs_3, %rhs_s2_3, %vals43;
      fma.rn.f32 %vals43, %lhs_4, %rhs_s2_4, %vals43;
      fma.rn.f32 %vals44, %lhs_1, %rhs_s3_1, %vals44;
      fma.rn.f32 %vals44, %lhs_2, %rhs_s3_2, %vals44;
      fma.rn.f32 %vals44, %lhs_3, %rhs_s3_3, %vals44;
      fma.rn.f32 %vals44, %lhs_4, %rhs_s3_4, %vals44;
      fma.rn.f32 %vals45, %lhs_1, %rhs_s4_1, %vals45;
      fma.rn.f32 %vals45, %lhs_2, %rhs_s4_2, %vals45;
      fma.rn.f32 %vals45, %lhs_3, %rhs_s4_3, %vals45;
      fma.rn.f32 %vals45, %lhs_4, %rhs_s4_4, %vals45;
      fma.rn.f32 %vals46, %lhs_1, %rhs_s5_1, %vals46;
      fma.rn.f32 %vals46, %lhs_2, %rhs_s5_2, %vals46;
      fma.rn.f32 %vals46, %lhs_3, %rhs_s5_3, %vals46;
      fma.rn.f32 %vals46, %lhs_4, %rhs_s5_4, %vals46;
      fma.rn.f32 %vals47, %lhs_1, %rhs_s6_1, %vals47;
      fma.rn.f32 %vals47, %lhs_2, %rhs_s6_2, %vals47;
      fma.rn.f32 %vals47, %lhs_3, %rhs_s6_3, %vals47;
      fma.rn.f32 %vals47, %lhs_4, %rhs_s6_4, %vals47;
      fma.rn.f32 %vals48, %lhs_1, %rhs_s7_1, %vals48;
      fma.rn.f32 %vals48, %lhs_2, %rhs_s7_2, %vals48;
      fma.rn.f32 %vals48, %lhs_3, %rhs_s7_3, %vals48;
      fma.rn.f32 %vals48, %lhs_4, %rhs_s7_4, %vals48;

      add.u32 %ii_offset, %ii_offset, 32; // ii = 6
      mad.wide.u32 %lhs_s_ptr, %ii_offset, 4, %lhs_s; 
      ld.shared.v4.f32 {%lhs_1, %lhs_2, %lhs_3, %lhs_4}, [%lhs_s_ptr];
      fma.rn.f32 %vals49, %lhs_1, %rhs_s0_1, %vals49;
      fma.rn.f32 %vals49, %lhs_2, %rhs_s0_2, %vals49;
      fma.rn.f32 %vals49, %lhs_3, %rhs_s0_3, %vals49;
      fma.rn.f32 %vals49, %lhs_4, %rhs_s0_4, %vals49;
      fma.rn.f32 %vals50, %lhs_1, %rhs_s1_1, %vals50;
      fma.rn.f32 %vals50, %lhs_2, %rhs_s1_2, %vals50;
      fma.rn.f32 %vals50, %lhs_3, %rhs_s1_3, %vals50;
      fma.rn.f32 %vals50, %lhs_4, %rhs_s1_4, %vals50;
      fma.rn.f32 %vals51, %lhs_1, %rhs_s2_1, %vals51;
      fma.rn.f32 %vals51, %lhs_2, %rhs_s2_2, %vals51;
      fma.rn.f32 %vals51, %lhs_3, %rhs_s2_3, %vals51;
      fma.rn.f32 %vals51, %lhs_4, %rhs_s2_4, %vals51;
      fma.rn.f32 %vals52, %lhs_1, %rhs_s3_1, %vals52;
      fma.rn.f32 %vals52, %lhs_2, %rhs_s3_2, %vals52;
      fma.rn.f32 %vals52, %lhs_3, %rhs_s3_3, %vals52;
      fma.rn.f32 %vals52, %lhs_4, %rhs_s3_4, %vals52;
      fma.rn.f32 %vals53, %lhs_1, %rhs_s4_1, %vals53;
      fma.rn.f32 %vals53, %lhs_2, %rhs_s4_2, %vals53;
      fma.rn.f32 %vals53, %lhs_3, %rhs_s4_3, %vals53;
      fma.rn.f32 %vals53, %lhs_4, %rhs_s4_4, %vals53;
      fma.rn.f32 %vals54, %lhs_1, %rhs_s5_1, %vals54;
      fma.rn.f32 %vals54, %lhs_2, %rhs_s5_2, %vals54;
      fma.rn.f32 %vals54, %lhs_3, %rhs_s5_3, %vals54;
      fma.rn.f32 %vals54, %lhs_4, %rhs_s5_4, %vals54;
      fma.rn.f32 %vals55, %lhs_1, %rhs_s6_1, %vals55;
      fma.rn.f32 %vals55, %lhs_2, %rhs_s6_2, %vals55;
      fma.rn.f32 %vals55, %lhs_3, %rhs_s6_3, %vals55;
      fma.rn.f32 %vals55, %lhs_4, %rhs_s6_4, %vals55;
      fma.rn.f32 %vals56, %lhs_1, %rhs_s7_1, %vals56;
      fma.rn.f32 %vals56, %lhs_2, %rhs_s7_2, %vals56;
      fma.rn.f32 %vals56, %lhs_3, %rhs_s7_3, %vals56;
      fma.rn.f32 %vals56, %lhs_4, %rhs_s7_4, %vals56;

      add.u32 %ii_offset, %ii_offset, 32; // ii = 7
      mad.wide.u32 %lhs_s_ptr, %ii_offset, 4, %lhs_s; 
      ld.shared.v4.f32 {%lhs_1, %lhs_2, %lhs_3, %lhs_4}, [%lhs_s_ptr];
      fma.rn.f32 %vals57, %lhs_1, %rhs_s0_1, %vals57;
      fma.rn.f32 %vals57, %lhs_2, %rhs_s0_2, %vals57;
      fma.rn.f32 %vals57, %lhs_3, %rhs_s0_3, %vals57;
      fma.rn.f32 %vals57, %lhs_4, %rhs_s0_4, %vals57;
      fma.rn.f32 %vals58, %lhs_1, %rhs_s1_1, %vals58;
      fma.rn.f32 %vals58, %lhs_2, %rhs_s1_2, %vals58;
      fma.rn.f32 %vals58, %lhs_3, %rhs_s1_3, %vals58;
      fma.rn.f32 %vals58, %lhs_4, %rhs_s1_4, %vals58;
      fma.rn.f32 %vals59, %lhs_1, %rhs_s2_1, %vals59;
      fma.rn.f32 %vals59, %lhs_2, %rhs_s2_2, %vals59;
      fma.rn.f32 %vals59, %lhs_3, %rhs_s2_3, %vals59;
      fma.rn.f32 %vals59, %lhs_4, %rhs_s2_4, %vals59;
      fma.rn.f32 %vals60, %lhs_1, %rhs_s3_1, %vals60;
      fma.rn.f32 %vals60, %lhs_2, %rhs_s3_2, %vals60;
      fma.rn.f32 %vals60, %lhs_3, %rhs_s3_3, %vals60;
      fma.rn.f32 %vals60, %lhs_4, %rhs_s3_4, %vals60;
      fma.rn.f32 %vals61, %lhs_1, %rhs_s4_1, %vals61;
      fma.rn.f32 %vals61, %lhs_2, %rhs_s4_2, %vals61;
      fma.rn.f32 %vals61, %lhs_3, %rhs_s4_3, %vals61;
      fma.rn.f32 %vals61, %lhs_4, %rhs_s4_4, %vals61;
      fma.rn.f32 %vals62, %lhs_1, %rhs_s5_1, %vals62;
      fma.rn.f32 %vals62, %lhs_2, %rhs_s5_2, %vals62;
      fma.rn.f32 %vals62, %lhs_3, %rhs_s5_3, %vals62;
      fma.rn.f32 %vals62, %lhs_4, %rhs_s5_4, %vals62;
      fma.rn.f32 %vals63, %lhs_1, %rhs_s6_1, %vals63;
      fma.rn.f32 %vals63, %lhs_2, %rhs_s6_2, %vals63;
      fma.rn.f32 %vals63, %lhs_3, %rhs_s6_3, %vals63;
      fma.rn.f32 %vals63, %lhs_4, %rhs_s6_4, %vals63;
      fma.rn.f32 %vals64, %lhs_1, %rhs_s7_1, %vals64;
      fma.rn.f32 %vals64, %lhs_2, %rhs_s7_2, %vals64;
      fma.rn.f32 %vals64, %lhs_3, %rhs_s7_3, %vals64;
      fma.rn.f32 %vals64, %lhs_4, %rhs_s7_4, %vals64;
      
      add.u32 %si, %si, 4; // si += 4
    $si_loop_check:
      setp.lt.u32 %cond, %si, %si_start;
      @%cond bra $si_loop_body;

    add.u32 %so, %so, 32; // so += 32
  $loop_check:
    setp.lt.u32 %cond, %so, %C;
    @%cond bra $loop_body;

  // for (int i = 0; i < 8; ++i) {
  //   for (int j = 0; j < 8; j += 4) {
  //     float4 result;
  //     result.x = vals[i][j + 0];
  //     result.y = vals[i][j + 1];
  //     result.z = vals[i][j + 2];
  //     result.w = vals[i][j + 3];
  //     st_vec(out + (8 * threadIdx.x + i) * OC + 8 * threadIdx.y + j, result);
  //   }
  // }

  // Calculate the base output pointer for this thread's 8x8 tile
  // Base element offset = (8 * tid_x) * OC + (8 * tid_y)
  mul.lo.u32 %offset, %tid_x, 8;
  mad.lo.u32 %offset, %offset, %OC, 0; // (8 * tid_x) * OC
  mul.lo.u32 %tidy_8, %tid_y, 8;
  add.u32 %offset, %offset, %tidy_8; // (8 * tid_x) * OC + (8 * tid_y)
  mad.wide.u32 %out_s_ptr, %offset, 4, %out_ptr; // Starting byte address for vals[0][0]

  // Get the row stride in bytes
  mul.wide.u32 %OC4, %OC, 4;

  // i = 0
  st.global.v4.f32 [%out_s_ptr], {%vals1, %vals2, %vals3, %vals4};
  add.u64 %b_ptr, %out_s_ptr, 16;
  st.global.v4.f32 [%b_ptr], {%vals5, %vals6, %vals7, %vals8};

  // i = 1: Advance base pointer by one row
  add.u64 %out_s_ptr, %out_s_ptr, %OC4;
  st.global.v4.f32 [%out_s_ptr], {%vals9, %vals10, %vals11, %vals12};
  add.u64 %b_ptr, %out_s_ptr, 16;
  st.global.v4.f32 [%b_ptr], {%vals13, %vals14, %vals15, %vals16};

  // i = 2: Advance base pointer by one row
  add.u64 %out_s_ptr, %out_s_ptr, %OC4;
  st.global.v4.f32 [%out_s_ptr], {%vals17, %vals18, %vals19, %vals20};
  add.u64 %b_ptr, %out_s_ptr, 16;
  st.global.v4.f32 [%b_ptr], {%vals21, %vals22, %vals23, %vals24};

  // ... and so on for i = 3 to 7, always adding %OC4 to %out_s_ptr ...

  // i = 3
  add.u64 %out_s_ptr, %out_s_ptr, %OC4;
  st.global.v4.f32 [%out_s_ptr], {%vals25, %vals26, %vals27, %vals28};
  add.u64 %b_ptr, %out_s_ptr, 16;
  st.global.v4.f32 [%b_ptr], {%vals29, %vals30, %vals31, %vals32};

  // i = 4
  add.u64 %out_s_ptr, %out_s_ptr, %OC4;
  st.global.v4.f32 [%out_s_ptr], {%vals33, %vals34, %vals35, %vals36};
  add.u64 %b_ptr, %out_s_ptr, 16;
  st.global.v4.f32 [%b_ptr], {%vals37, %vals38, %vals39, %vals40};

  // i = 5
  add.u64 %out_s_ptr, %out_s_ptr, %OC4;
  st.global.v4.f32 [%out_s_ptr], {%vals41, %vals42, %vals43, %vals44};
  add.u64 %b_ptr, %out_s_ptr, 16;
  st.global.v4.f32 [%b_ptr], {%vals45, %vals46, %vals47, %vals48};

  // i = 6
  add.u64 %out_s_ptr, %out_s_ptr, %OC4;
  st.global.v4.f32 [%out_s_ptr], {%vals49, %vals50, %vals51, %vals52};
  add.u64 %b_ptr, %out_s_ptr, 16;
  st.global.v4.f32 [%b_ptr], {%vals53, %vals54, %vals55, %vals56};

  // i = 7
  add.u64 %out_s_ptr, %out_s_ptr, %OC4;
  st.global.v4.f32 [%out_s_ptr], {%vals57, %vals58, %vals59, %vals60};
  add.u64 %b_ptr, %out_s_ptr, 16;
  st.global.v4.f32 [%b_ptr], {%vals61, %vals62, %vals63, %vals64};

  ret;
}


// ===== COMPILED SASS (sm_100) =====

	.target	sm_100

	.elftype	@"ET_EXEC"


//--------------------- .note.nv.tkinfo           --------------------------
	.section	.note.nv.tkinfo,"",@"SHT_NOTE"
	.sectionflags	@"SHF_NOTE_NV_TKINFO"
	.tkinfo
        /*0018*/ 	.word	0x00000002
        /*0030*/ 	.string	""
        /*0030*/ 	.string	"ptxas"
        /*0030*/ 	.string	"Cuda compilation tools, release 13.0, V13.0.88"
        /*0030*/ 	.string	"Build cuda_13.0.r13.0/compiler.36424714_0"
        /*0030*/ 	.string	"-arch sm_100 "



//--------------------- .note.nv.cuinfo           --------------------------
	.section	.note.nv.cuinfo,"",@"SHT_NOTE"
	.sectionflags	@"SHF_NOTE_NV_CUINFO"
        /*0018*/ 	.short	0x0002
        /*001a*/ 	.short	0x0050
        /*001c*/ 	.short	0x0082
	.zero		2


//--------------------- .nv.info                  --------------------------
	.section	.nv.info,"",@"SHT_CUDA_INFO"
	.align	4


	//----- nvinfo : EIATTR_REGCOUNT
	.align		4
        /*0000*/ 	.byte	0x04, 0x2f
        /*0002*/ 	.short	(.L_1 - .L_0)
	.align		4
.L_0:
        /*0004*/ 	.word	index@(matmul_fwd_kernel)
        /*0008*/ 	.word	0x0000007b


	//----- nvinfo : EIATTR_FRAME_SIZE
	.align		4
.L_1:
        /*000c*/ 	.byte	0x04, 0x11
        /*000e*/ 	.short	(.L_3 - .L_2)
	.align		4
.L_2:
        /*0010*/ 	.word	index@(matmul_fwd_kernel)
        /*0014*/ 	.word	0x00000000


	//----- nvinfo : EIATTR_MIN_STACK_SIZE
	.align		4
.L_3:
        /*0018*/ 	.byte	0x04, 0x12
        /*001a*/ 	.short	(.L_5 - .L_4)
	.align		4
.L_4:
        /*001c*/ 	.word	index@(matmul_fwd_kernel)
        /*0020*/ 	.word	0x00000000
.L_5:


//--------------------- .nv.compat                --------------------------
	.section	.nv.compat,"",@"SHT_CUDA_COMPAT_INFO"
	.align	4
        /*0000*/ 	.byte	0x02, 0x09, 0x00, 0x00, 0x02, 0x02, 0x01, 0x00, 0x02, 0x05, 0x05, 0x00, 0x03, 0x07, 0x01, 0x01
        /*0010*/ 	.byte	0x02, 0x03, 0x00, 0x00, 0x02, 0x06, 0x01, 0x00, 0x04, 0x0b, 0x08, 0x00, 0x09, 0x00, 0x00, 0x00
        /*0020*/ 	.byte	0x00, 0x00, 0x00, 0x00


//--------------------- .nv.info.matmul_fwd_kernel --------------------------
	.section	.nv.info.matmul_fwd_kernel,"",@"SHT_CUDA_INFO"
	.sectionflags	@""
	.align	4


	//----- nvinfo : EIATTR_CUDA_API_VERSION
	.align		4
        /*0000*/ 	.byte	0x04, 0x37
        /*0002*/ 	.short	(.L_7 - .L_6)
.L_6:
        /*0004*/ 	.word	0x00000082


	//----- nvinfo : EIATTR_KPARAM_INFO
	.align		4
.L_7:
        /*0008*/ 	.byte	0x04, 0x17
        /*000a*/ 	.short	(.L_9 - .L_8)
.L_8:
        /*000c*/ 	.word	0x00000000
        /*0010*/ 	.short	0x0005
        /*0012*/ 	.short	0x0024
        /*0014*/ 	.byte	0x00, 0xf0, 0x11, 0x00


	//----- nvinfo : EIATTR_KPARAM_INFO
	.align		4
.L_9:
        /*0018*/ 	.byte	0x04, 0x17
        /*001a*/ 	.short	(.L_11 - .L_10)
.L_10:
        /*001c*/ 	.word	0x00000000
        /*0020*/ 	.short	0x0004
        /*0022*/ 	.short	0x0020
        /*0024*/ 	.byte	0x00, 0xf0, 0x11, 0x00


	//----- nvinfo : EIATTR_KPARAM_INFO
	.align		4
.L_11:
        /*0028*/ 	.byte	0x04, 0x17
        /*002a*/ 	.short	(.L_13 - .L_12)
.L_12:
        /*002c*/ 	.word	0x00000000
        /*0030*/ 	.short	0x0003
        /*0032*/ 	.short	0x0018
        /*0034*/ 	.byte	0x00, 0xf0, 0x21, 0x00


	//----- nvinfo : EIATTR_KPARAM_INFO
	.align		4
.L_13:
        /*0038*/ 	.byte	0x04, 0x17
        /*003a*/ 	.short	(.L_15 - .L_14)
.L_14:
        /*003c*/ 	.word	0x00000000
        /*0040*/ 	.short	0x0002
        /*0042*/ 	.short	0x0010
        /*0044*/ 	.byte	0x00, 0xf0, 0x21, 0x00


	//----- nvinfo : EIATTR_KPARAM_INFO
	.align		4
.L_15:
        /*0048*/ 	.byte	0x04, 0x17
        /*004a*/ 	.short	(.L_17 - .L_16)
.L_16:
        /*004c*/ 	.word	0x00000000
        /*0050*/ 	.short	0x0001
        /*0052*/ 	.short	0x0008
        /*0054*/ 	.byte	0x00, 0xf0, 0x21, 0x00


	//----- nvinfo : EIATTR_KPARAM_INFO
	.align		4
.L_17:
        /*0058*/ 	.byte	0x04, 0x17
        /*005a*/ 	.short	(.L_19 - .L_18)
.L_18:
        /*005c*/ 	.word	0x00000000
        /*0060*/ 	.short	0x0000
        /*0062*/ 	.short	0x0000
        /*0064*/ 	.byte	0x00, 0xf0, 0x21, 0x00


	//----- nvinfo : EIATTR_SPARSE_MMA_MASK
	.align		4
.L_19:
        /*0068*/ 	.byte	0x03, 0x50
        /*006a*/ 	.short	0x0000


	//----- nvinfo : EIATTR_MAXREG_COUNT
	.align		4
        /*006c*/ 	.byte	0x03, 0x1b
        /*006e*/ 	.short	0x00ff


	//----- nvinfo : EIATTR_NUM_BARRIERS
	.align		4
        /*0070*/ 	.byte	0x02, 0x4c
        /*0072*/ 	.byte	0x01
	.zero		1


	//----- nvinfo : EIATTR_MERCURY_ISA_VERSION
	.align		4
        /*0074*/ 	.byte	0x03, 0x5f
        /*0076*/ 	.short	0x0101


	//----- nvinfo : EIATTR_VRC_CTA_INIT_COUNT
	.align		4
        /*0078*/ 	.byte	0x02, 0x4a
	.zero		1
	.zero		1


	//----- nvinfo : EIATTR_EXIT_INSTR_OFFSETS
	.align		4
        /*007c*/ 	.byte	0x04, 0x1c
        /*007e*/ 	.short	(.L_21 - .L_20)


	//   ....[0]....
.L_20:
        /*0080*/ 	.word	0x000026a0


	//----- nvinfo : EIATTR_MAX_THREADS
	.align		4
.L_21:
        /*0084*/ 	.byte	0x04, 0x05
        /*0086*/ 	.short	(.L_23 - .L_22)
.L_22:
        /*0088*/ 	.word	0x00000100
        /*008c*/ 	.word	0x00000001
        /*0090*/ 	.word	0x00000001


	//----- nvinfo : EIATTR_CRS_STACK_SIZE
	.align		4
.L_23:
        /*0094*/ 	.byte	0x04, 0x1e
        /*0096*/ 	.short	(.L_25 - .L_24)
.L_24:
        /*0098*/ 	.word	0x00000000


	//----- nvinfo : EIATTR_CBANK_PARAM_SIZE
	.align		4
.L_25:
        /*009c*/ 	.byte	0x03, 0x19
        /*009e*/ 	.short	0x0028


	//----- nvinfo : EIATTR_PARAM_CBANK
	.align		4
        /*00a0*/ 	.byte	0x04, 0x0a
        /*00a2*/ 	.short	(.L_27 - .L_26)
	.align		4
.L_26:
        /*00a4*/ 	.word	index@(.nv.constant0.matmul_fwd_kernel)
        /*00a8*/ 	.short	0x0380
        /*00aa*/ 	.short	0x0028


	//----- nvinfo : EIATTR_SW_WAR
	.align		4
.L_27:
        /*00ac*/ 	.byte	0x04, 0x36
        /*00ae*/ 	.short	(.L_29 - .L_28)
.L_28:
        /*00b0*/ 	.word	0x00000008
.L_29:


//--------------------- .nv.callgraph             --------------------------
	.section	.nv.callgraph,"",@"SHT_CUDA_CALLGRAPH"
	.align	4
	.sectionentsize	8
	.align		4
        /*0000*/ 	.word	0x00000000
	.align		4
        /*0004*/ 	.word	0xffffffff
	.align		4
        /*0008*/ 	.word	0x00000000
	.align		4
        /*000c*/ 	.word	0xfffffffe
	.align		4
        /*0010*/ 	.word	0x00000000
	.align		4
        /*0014*/ 	.word	0xfffffffd
	.align		4
        /*0018*/ 	.word	0x00000000
	.align		4
        /*001c*/ 	.word	0xfffffffc


//--------------------- .text.matmul_fwd_kernel   --------------------------
	.section	.text.matmul_fwd_kernel,"ax",@progbits
	.align	128
        .global         matmul_fwd_kernel
        .type           matmul_fwd_kernel,@function
        .size           matmul_fwd_kernel,(.L_x_15 - matmul_fwd_kernel)
        .other          matmul_fwd_kernel,@"STO_CUDA_ENTRY STV_DEFAULT"
matmul_fwd_kernel:
.text.matmul_fwd_kernel:
[----:B------:R-:W-:Y:S01]  /*0000*/  LDC R1, c[0x0][0x37c] ;  /* 0x0000df00ff017b82 */ /* 0x000fe20000000800 */
[----:B------:R-:W0:Y:S01]  /*0010*/  S2R R0, SR_TID.Y ;  /* 0x0000000000007919 */ /* 0x000e220000002200 */
[----:B------:R-:W1:Y:S06]  /*0020*/  LDCU.128 UR16, c[0x0][0x390] ;  /* 0x00007200ff1077ac */ /* 0x000e6c0008000c00 */
[----:B------:R-:W0:Y:S01]  /*0030*/  S2UR UR6, SR_CTAID.Y ;  /* 0x00000000000679c3 */ /* 0x000e220000002600 */
[----:B------:R-:W-:Y:S02]  /*0040*/  CS2R R24, SRZ ;  /* 0x0000000000187805 */ /* 0x000fe4000001ff00 */
[----:B------:R-:W-:Y:S01]  /*0050*/  CS2R R26, SRZ ;  /* 0x00000000001a7805 */ /* 0x000fe2000001ff00 */
[----:B------:R-:W2:Y:S04]  /*0060*/  LDCU.64 UR14, c[0x0][0x358] ;  /* 0x00006b00ff0e77ac */ /* 0x000ea80008000a00 */
[----:B------:R-:W0:Y:S01]  /*0070*/  LDC R3, c[0x0][0x364] ;  /* 0x0000d900ff037b82 */ /* 0x000e220000000800 */
[----:B------:R-:W-:-:S02]  /*0080*/  CS2R R28, SRZ ;  /* 0x00000000001c7805 */ /* 0x000fc4000001ff00 */
[----:B------:R-:W-:Y:S01]  /*0090*/  CS2R R30, SRZ ;  /* 0x00000000001e7805 */ /* 0x000fe2000001ff00 */
[----:B------:R-:W3:Y:S01]  /*00a0*/  LDCU.64 UR12, c[0x0][0x388] ;  /* 0x00007100ff0c77ac */ /* 0x000ee20008000a00 */
[----:B-1----:R-:W-:-:S04]  /*00b0*/  ISETP.NE.U32.AND P0, PT, RZ, UR18, PT ;  /* 0x00000012ff007c0c */ /* 0x002fc8000bf05070 */
[----:B------:R-:W-:Y:S01]  /*00c0*/  ISETP.NE.U32.AND.EX P0, PT, RZ, UR19, PT, P0 ;  /* 0x00000013ff007c0c */ /* 0x000fe2000bf05100 */
[----:B0-----:R-:W-:-:S05]  /*00d0*/  IMAD R2, R3, UR6, R0 ;  /* 0x0000000603027c24 */ /* 0x001fca000f8e0200 */
[----:B------:R-:W-:-:S07]  /*00e0*/  SHF.L.U32 R3, R2, 0x3, RZ ;  /* 0x0000000302037819 */ /* 0x000fce00000006ff */
[----:B------:R-:W-:-:S04]  /*00f0*/  @P0 LEA R2, P1, R2, UR18, 0x5 ;  /* 0x0000001202020c11 */ /* 0x000fc8000f8228ff */
[----:B------:R-:W-:Y:S01]  /*0100*/  @P0 LEA.HI.X R3, R3, UR19, RZ, 0x2, P1 ;  /* 0x0000001303030c11 */ /* 0x000fe200088f14ff */
[----:B------:R-:W0:Y:S04]  /*0110*/  LDCU.64 UR18, c[0x0][0x3a0] ;  /* 0x00007400ff1277ac */ /* 0x000e280008000a00 */
[----:B--2---:R-:W2:Y:S04]  /*0120*/  @P0 LDG.E.128 R24, desc[UR14][R2.64] ;  /* 0x0000000e02180981 */ /* 0x004ea8000c1e1d00 */
[----:B------:R1:W4:Y:S01]  /*0130*/  @P0 LDG.E.128 R28, desc[UR14][R2.64+0x10] ;  /* 0x0000100e021c0981 */ /* 0x000322000c1e1d00 */
[----:B------:R-:W5:Y:S01]  /*0140*/  S2UR UR4, SR_CTAID.X ;  /* 0x00000000000479c3 */ /* 0x000f620000002500 */
[----:B------:R-:W-:-:S04]  /*0150*/  USHF.L.U32 UR6, UR6, 0x7, URZ ;  /* 0x0000000706067899 */ /* 0x000fc800080006ff */
[----:B0-----:R-:W-:Y:S01]  /*0160*/  UIMAD UR7, UR6, UR18, URZ ;  /* 0x00000012060772a4 */ /* 0x001fe2000f8e02ff */
[----:B-1----:R-:W0:Y:S03]  /*0170*/  S2R R3, SR_TID.X ;  /* 0x0000000000037919 */ /* 0x002e260000002100 */
[----:B------:R-:W-:-:S04]  /*0180*/  ULEA UR9, UP0, UR7, UR16, 0x2 ;  /* 0x0000001007097291 */ /* 0x000fc8000f8010ff */
[----:B------:R-:W-:Y:S02]  /*0190*/  ULEA.HI.X UR10, UR7, UR17, URZ, 0x2, UP0 ;  /* 0x00000011070a7291 */ /* 0x000fe400080f14ff */
[----:B------:R-:W-:Y:S02]  /*01a0*/  UISETP.GT.U32.AND UP0, UPT, UR18, URZ, UPT ;  /* 0x000000ff1200728c */ /* 0x000fe4000bf04070 */
[----:B-----5:R-:W-:-:S04]  /*01b0*/  USHF.L.U32 UR4, UR4, 0x7, URZ ;  /* 0x0000000704047899 */ /* 0x020fc800080006ff */
[----:B------:R-:W-:Y:S02]  /*01c0*/  UIMAD UR5, UR4, UR18, URZ ;  /* 0x00000012040572a4 */ /* 0x000fe4000f8e02ff */
[----:B------:R-:W-:Y:S02]  /*01d0*/  UIMAD UR4, UR4, UR19, UR6 ;  /* 0x00000013040472a4 */ /* 0x000fe4000f8e0206 */
[----:B---3--:R-:W-:-:S04]  /*01e0*/  ULEA UR11, UP1, UR5, UR12, 0x2 ;  /* 0x0000000c050b7291 */ /* 0x008fc8000f8210ff */
[----:B------:R-:W-:Y:S02]  /*01f0*/  ULEA.HI.X UR12, UR5, UR13, URZ, 0x2, UP1 ;  /* 0x0000000d050c7291 */ /* 0x000fe400088f14ff */
[----:B------:R-:W-:Y:S02]  /*0200*/  USHF.L.U32 UR13, UR4, 0x2, URZ ;  /* 0x00000002040d7899 */ /* 0x000fe400080006ff */
[----:B------:R-:W-:Y:S01]  /*0210*/  UIMAD.WIDE.U32 UR4, UR4, 0x4, URZ ;  /* 0x00000004040478a5 */ /* 0x000fe2000f8e00ff */
[----:B--2---:R-:W-:Y:S02]  /*0220*/  MOV R32, R24 ;  /* 0x0000001800207202 */ /* 0x004fe40000000f00 */
[----:B------:R-:W-:Y:S02]  /*0230*/  MOV R33, R25 ;  /* 0x0000001900217202 */ /* 0x000fe40000000f00 */
[----:B------:R-:W-:Y:S02]  /*0240*/  MOV R34, R26 ;  /* 0x0000001a00227202 */ /* 0x000fe40000000f00 */
[----:B------:R-:W-:-:S02]  /*0250*/  MOV R35, R27 ;  /* 0x0000001b00237202 */ /* 0x000fc40000000f00 */
[----:B------:R-:W-:Y:S02]  /*0260*/  MOV R36, R24 ;  /* 0x0000001800247202 */ /* 0x000fe40000000f00 */
[----:B------:R-:W-:Y:S02]  /*0270*/  MOV R37, R25 ;  /* 0x0000001900257202 */ /* 0x000fe40000000f00 */
[----:B------:R-:W-:Y:S02]  /*0280*/  MOV R38, R26 ;  /* 0x0000001a00267202 */ /* 0x000fe40000000f00 */
        /* <DEDUP_REMOVED lines=21> */
[----:B----4-:R-:W-:Y:S02]  /*03e0*/  MOV R52, R28 ;  /* 0x0000001c00347202 */ /* 0x010fe40000000f00 */
        /* <DEDUP_REMOVED lines=26> */
[----:B------:R-:W-:Y:S01]  /*0590*/  MOV R51, R31 ;  /* 0x0000001f00337202 */ /* 0x000fe20000000f00 */
[----:B0-----:R-:W-:Y:S06]  /*05a0*/  BRA.U !UP0, `(.L_x_0) ;  /* 0x0000001d08bc7547 */ /* 0x001fec000b800000 */
[----:B------:R-:W0:Y:S01]  /*05b0*/  S2UR UR6, SR_CgaCtaId ;  /* 0x00000000000679c3 */ /* 0x000e220000008800 */
[----:B------:R-:W-:Y:S01]  /*05c0*/  LEA R114, R0, R3, 0x4 ;  /* 0x0000000300727211 */ /* 0x000fe200078e20ff */
[----:B------:R-:W-:Y:S02]  /*05d0*/  UMOV UR4, 0x400 ;  /* 0x0000040000047882 */ /* 0x000fe40000000000 */
[----:B------:R-:W-:Y:S01]  /*05e0*/  UIADD3 UR8, UPT, UPT, UR4, 0x4000, URZ ;  /* 0x0000400004087890 */ /* 0x000fe2000fffe0ff */
[----:B------:R-:W-:Y:S01]  /*05f0*/  SHF.L.U32 R114, R114, 0x2, RZ ;  /* 0x0000000272727819 */ /* 0x000fe200000006ff */
[----:B0-----:R-:W-:Y:S02]  /*0600*/  ULEA UR7, UR6, UR4, 0x18 ;  /* 0x0000000406077291 */ /* 0x001fe4000f8ec0ff */
[----:B------:R-:W-:Y:S01]  /*0610*/  ULEA UR8, UR6, UR8, 0x18 ;  /* 0x0000000806087291 */ /* 0x000fe2000f8ec0ff */
[----:B------:R-:W-:-:S11]  /*0620*/  UMOV UR4, URZ ;  /* 0x000000ff00047c82 */ /* 0x000fd60008000000 */
.L_x_13:
[----:B0-2---:R-:W0:Y:S01]  /*0630*/  I2F.U32.RP R2, 0x8 ;  /* 0x0000000800027906 */ /* 0x005e220000209000 */
[----:B------:R-:W-:Y:S01]  /*0640*/  BAR.SYNC.DEFER_BLOCKING 0x0 ;  /* 0x0000000000007b1d */ /* 0x000fe20000010000 */
[----:B------:R-:W-:-:S05]  /*0650*/  MOV R115, R114 ;  /* 0x0000007200737202 */ /* 0x000fca0000000f00 */
[----:B------:R-:W-:Y:S01]  /*0660*/  BSSY.RECONVERGENT B0, `(.L_x_1) ;  /* 0x00000a5000007945 */ /* 0x000fe20003800200 */
[----:B0-----:R-:W0:Y:S02]  /*0670*/  MUFU.RCP R2, R2 ;  /* 0x0000000200027308 */ /* 0x001e240000001000 */
[----:B01----:R-:W-:-:S06]  /*0680*/  IADD3 R4, PT, PT, R2, 0xffffffe, RZ ;  /* 0x0ffffffe02047810 */ /* 0x003fcc0007ffe0ff */
[----:B------:R0:W1:Y:S02]  /*0690*/  F2I.FTZ.U32.TRUNC.NTZ R5, R4 ;  /* 0x0000000400057305 */ /* 0x000064000021f000 */
[----:B0-----:R-:W-:Y:S01]  /*06a0*/  HFMA2 R4, -RZ, RZ, 0, 0 ;  /* 0x00000000ff047431 */ /* 0x001fe200000001ff */
[----:B-1----:R-:W-:-:S05]  /*06b0*/  LEA R7, -R5, RZ, 0x3 ;  /* 0x000000ff05077211 */ /* 0x002fca00078e19ff */
[----:B------:R-:W-:Y:S01]  /*06c0*/  IMAD.HI.U32 R6, R5, R7, R4 ;  /* 0x0000000705067227 */ /* 0x000fe200078e0004 */
[----:B------:R-:W-:-:S04]  /*06d0*/  SHF.R.U32.HI R5, RZ, 0x3, R3 ;  /* 0x00000003ff057819 */ /* 0x000fc80000011603 */
[----:B------:R-:W-:Y:S01]  /*06e0*/  LEA R97, R0, R5, 0x1 ;  /* 0x0000000500617211 */ /* 0x000fe200078e08ff */
[----:B------:R-:W-:-:S03]  /*06f0*/  IMAD.HI.U32 R6, R6, R3, RZ ;  /* 0x0000000306067227 */ /* 0x000fc600078e00ff */
[----:B------:R-:W-:Y:S01]  /*0700*/  ISETP.GE.U32.AND P1, PT, R97, 0x80, PT ;  /* 0x000000806100780c */ /* 0x000fe20003f26070 */
[----:B------:R-:W-:-:S05]  /*0710*/  IMAD R6, R6, -0x8, R3 ;  /* 0xfffffff806067824 */ /* 0x000fca00078e0203 */
[----:B------:R-:W-:-:S13]  /*0720*/  ISETP.GE.U32.AND P0, PT, R6, 0x8, PT ;  /* 0x000000080600780c */ /* 0x000fda0003f06070 */
[----:B------:R-:W-:-:S04]  /*0730*/  @P0 IADD3 R6, PT, PT, R6, -0x8, RZ ;  /* 0xfffffff806060810 */ /* 0x000fc80007ffe0ff */
[----:B------:R-:W-:-:S13]  /*0740*/  ISETP.GE.U32.AND P0, PT, R6, 0x8, PT ;  /* 0x000000080600780c */ /* 0x000fda0003f06070 */
[----:B------:R-:W-:Y:S01]  /*0750*/  @P0 IADD3 R6, PT, PT, R6, -0x8, RZ ;  /* 0xfffffff806060810 */ /* 0x000fe20007ffe0ff */
[----:B------:R-:W-:Y:S06]  /*0760*/  @P1 BRA `(.L_x_2) ;  /* 0x0000000800501947 */ /* 0x000fec0003800000 */
[----:B------:R-:W-:Y:S01]  /*0770*/  ISETP.GE.U32.AND P1, PT, R97, 0x80, PT ;  /* 0x000000806100780c */ /* 0x000fe20003f26070 */
[----:B------:R-:W-:Y:S01]  /*0780*/  BSSY.RECONVERGENT B1, `(.L_x_3) ;  /* 0x0000015000017945 */ /* 0x000fe20003800200 */
[----:B------:R-:W-:Y:S02]  /*0790*/  SHF.L.U32 R2, R6, 0x2, RZ ;  /* 0x0000000206027819 */ /* 0x000fe400000006ff */
[----:B------:R-:W-:-:S09]  /*07a0*/  PLOP3.LUT P0, PT, PT, PT, PT, 0x80, 0x8 ;  /* 0x000000000008781c */ /* 0x000fd20003f0f070 */
[----:B------:R-:W-:Y:S05]  /*07b0*/  @!P1 BRA `(.L_x_4) ;  /* 0x0000000000449947 */ /* 0x000fea0003800000 */
[----:B------:R-:W0:Y:S02]  /*07c0*/  LDC R4, c[0x0][0x3a0] ;  /* 0x0000e800ff047b82 */ /* 0x000e240000000800 */
[----:B0-----:R-:W-:-:S05]  /*07d0*/  IMAD R5, R97, R4, UR4 ;  /* 0x0000000461057e24 */ /* 0x001fca000f8e0204 */
[----:B------:R-:W-:-:S04]  /*07e0*/  IADD3 R5, PT, PT, R2, R5, RZ ;  /* 0x0000000502057210 */ /* 0x000fc80007ffe0ff */
[C---:B------:R-:W-:Y:S01]  /*07f0*/  SHF.L.U32 R6, R5.reuse, 0x2, RZ ;  /* 0x0000000205067819 */ /* 0x040fe200000006ff */
[----:B------:R-:W-:-:S03]  /*0800*/  IMAD.HI.U32 R7, R5, 0x4, RZ ;  /* 0x0000000405077827 */ /* 0x000fc600078e00ff */
[C---:B------:R-:W-:Y:S02]  /*0810*/  IADD3 R4, P0, PT, R6.reuse, UR11, RZ ;  /* 0x0000000b06047c10 */ /* 0x040fe4000ff1e0ff */
[----:B------:R-:W-:Y:S02]  /*0820*/  IADD3 R6, P1, PT, R6, UR9, RZ ;  /* 0x0000000906067c10 */ /* 0x000fe4000ff3e0ff */
[C---:B------:R-:W-:Y:S02]  /*0830*/  IADD3.X R5, PT, PT, R7.reuse, UR12, RZ, P0, !PT ;  /* 0x0000000c07057c10 */ /* 0x040fe400087fe4ff */
[----:B------:R-:W-:-:S03]  /*0840*/  IADD3.X R7, PT, PT, R7, UR10, RZ, P1, !PT ;  /* 0x0000000a07077c10 */ /* 0x000fc60008ffe4ff */
[----:B------:R-:W2:Y:S04]  /*0850*/  LDG.E.128 R72, desc[UR14][R4.64] ;  /* 0x0000000e04487981 */ /* 0x000ea8000c1e1d00 */
[----:B------:R-:W3:Y:S01]  /*0860*/  LDG.E.128 R76, desc[UR14][R6.64] ;  /* 0x0000000e064c7981 */ /* 0x000ee2000c1e1d00 */
[C---:B------:R-:W-:Y:S02]  /*0870*/  LEA R80, R97.reuse, R2, 0x5 ;  /* 0x0000000261507211 */ /* 0x040fe400078e28ff */
[----:B------:R-:W-:Y:S02]  /*0880*/  PLOP3.LUT P0, PT, PT, PT, PT, 0x8, 0x80 ;  /* 0x000000000080781c */ /* 0x000fe40003f0e170 */
[----:B------:R-:W-:Y:S02]  /*0890*/  SHF.L.U32 R80, R80, 0x2, RZ ;  /* 0x0000000250507819 */ /* 0x000fe400000006ff */
[----:B------:R-:W-:-:S03]  /*08a0*/  IADD3 R97, PT, PT, R97, 0x20, RZ ;  /* 0x0000002061617810 */ /* 0x000fc60007ffe0ff */
[----:B--2---:R0:W-:Y:S04]  /*08b0*/  STS.128 [R80+UR7], R72 ;  /* 0x0000004850007988 */ /* 0x0041e80008000c07 */
[----:B---3--:R0:W-:Y:S02]  /*08c0*/  STS.128 [R80+UR8], R76 ;  /* 0x0000004c50007988 */ /* 0x0081e40008000c08 */
.L_x_4:
[----:B------:R-:W-:Y:S05]  /*08d0*/  BSYNC.RECONVERGENT B1 ;  /* 0x0000000000017941 */ /* 0x000fea0003800200 */
.L_x_3:
[C---:B------:R-:W-:Y:S01]  /*08e0*/  ISETP.GE.U32.AND P1, PT, R97.reuse, 0x80, PT ;  /* 0x000000806100780c */ /* 0x040fe20003f26070 */
[----:B------:R-:W-:Y:S01]  /*08f0*/  BSSY.RECONVERGENT B1, `(.L_x_5) ;  /* 0x0000044000017945 */ /* 0x000fe20003800200 */
[----:B------:R-:W-:-:S04]  /*0900*/  IADD3 R4, PT, PT, -R97, 0x80, RZ ;  /* 0x0000008061047810 */ /* 0x000fc80007ffe1ff */
[----:B------:R-:W-:-:S13]  /*0910*/  ISETP.LE.U32.OR P1, PT, R4, 0x60, P1 ;  /* 0x000000600400780c */ /* 0x000fda0000f23470 */
[----:B------:R-:W-:Y:S05]  /*0920*/  @P1 BRA `(.L_x_6) ;  /* 0x0000000400001947 */ /* 0x000fea0003800000 */
[----:B------:R-:W-:-:S13]  /*0930*/  PLOP3.LUT P0, PT, PT, PT, PT, 0x8, 0x80 ;  /* 0x000000000080781c */ /* 0x000fda0003f0e170 */
.L_x_7:
[----:B01----:R-:W0:Y:S01]  /*0940*/  LDC R75, c[0x0][0x3a0] ;  /* 0x0000e800ff4b7b82 */ /* 0x003e220000000800 */
[C---:B------:R-:W-:Y:S02]  /*0950*/  IADD3 R4, PT, PT, R97.reuse, 0x20, RZ ;  /* 0x0000002061047810 */ /* 0x040fe40007ffe0ff */
[C---:B------:R-:W-:Y:S02]  /*0960*/  IADD3 R6, PT, PT, R97.reuse, 0x40, RZ ;  /* 0x0000004061067810 */ /* 0x040fe40007ffe0ff */
[C---:B------:R-:W-:Y:S01]  /*0970*/  IADD3 R72, PT, PT, R97.reuse, 0x60, RZ ;  /* 0x0000006061487810 */ /* 0x040fe20007ffe0ff */
[-C--:B0-----:R-:W-:Y:S02]  /*0980*/  IMAD R5, R97, R75.reuse, UR4 ;  /* 0x0000000461057e24 */ /* 0x081fe4000f8e024b */
[-C--:B------:R-:W-:Y:S02]  /*0990*/  IMAD R7, R4, R75.reuse, UR4 ;  /* 0x0000000404077e24 */ /* 0x080fe4000f8e024b */
[----:B------:R-:W-:Y:S01]  /*09a0*/  IMAD R73, R6, R75, UR4 ;  /* 0x0000000406497e24 */ /* 0x000fe2000f8e024b */
[----:B------:R-:W-:Y:S01]  /*09b0*/  IADD3 R5, PT, PT, R2, R5, RZ ;  /* 0x0000000502057210 */ /* 0x000fe20007ffe0ff */
[----:B------:R-:W-:Y:S01]  /*09c0*/  IMAD R75, R72, R75, UR4 ;  /* 0x00000004484b7e24 */ /* 0x000fe2000f8e024b */
[----:B------:R-:W-:-:S02]  /*09d0*/  IADD3 R7, PT, PT, R2, R7, RZ ;  /* 0x0000000702077210 */ /* 0x000fc40007ffe0ff */
[C---:B------:R-:W-:Y:S01]  /*09e0*/  IADD3 R73, PT, PT, R2.reuse, R73, RZ ;  /* 0x0000004902497210 */ /* 0x040fe20007ffe0ff */
[C---:B------:R-:W-:Y:S01]  /*09f0*/  IMAD.HI.U32 R6, R5.reuse, 0x4, RZ ;  /* 0x0000000405067827 */ /* 0x040fe200078e00ff */
[----:B------:R-:W-:Y:S02]  /*0a00*/  SHF.L.U32 R72, R5, 0x2, RZ ;  /* 0x0000000205487819 */ /* 0x000fe400000006ff */
[----:B------:R-:W-:Y:S01]  /*0a10*/  IADD3 R75, PT, PT, R2, R75, RZ ;  /* 0x0000004b024b7210 */ /* 0x000fe20007ffe0ff */
[----:B------:R-:W-:Y:S01]  /*0a20*/  IMAD.HI.U32 R74, R73, 0x4, RZ ;  /* 0x00000004494a7827 */ /* 0x000fe200078e00ff */
[----:B------:R-:W-:Y:S02]  /*0a30*/  SHF.L.U32 R80, R7, 0x2, RZ ;  /* 0x0000000207507819 */ /* 0x000fe400000006ff */
[----:B------:R-:W-:Y:S01]  /*0a40*/  SHF.L.U32 R88, R73, 0x2, RZ ;  /* 0x0000000249587819 */ /* 0x000fe200000006ff */
[----:B------:R-:W-:Y:S01]  /*0a50*/  IMAD.HI.U32 R7, R7, 0x4, RZ ;  /* 0x0000000407077827 */ /* 0x000fe200078e00ff */
[----:B------:R-:W-:-:S02]  /*0a60*/  IADD3 R4, P6, PT, R72, UR11, RZ ;  /* 0x0000000b48047c10 */ /* 0x000fc4000ffde0ff */
[C---:B------:R-:W-:Y:S01]  /*0a70*/  SHF.L.U32 R100, R75.reuse, 0x2, RZ ;  /* 0x000000024b647819 */ /* 0x040fe200000006ff */
[----:B------:R-:W-:Y:S01]  /*0a80*/  IMAD.HI.U32 R75, R75, 0x4, RZ ;  /* 0x000000044b4b7827 */ /* 0x000fe200078e00ff */
[----:B------:R-:W-:Y:S02]  /*0a90*/  IADD3 R72, P1, PT, R72, UR9, RZ ;  /* 0x0000000948487c10 */ /* 0x000fe4000ff3e0ff */
[C---:B------:R-:W-:Y:S02]  /*0aa0*/  IADD3 R76, P2, PT, R80.reuse, UR11, RZ ;  /* 0x0000000b504c7c10 */ /* 0x040fe4000ff5e0ff */
[----:B------:R-:W-:Y:S02]  /*0ab0*/  IADD3 R80, P3, PT, R80, UR9, RZ ;  /* 0x0000000950507c10 */ /* 0x000fe4000ff7e0ff */
[----:B------:R-:W-:Y:S02]  /*0ac0*/  IADD3 R84, P4, PT, R88, UR11, RZ ;  /* 0x0000000b58547c10 */ /* 0x000fe4000ff9e0ff */
[----:B------:R-:W-:-:S02]  /*0ad0*/  IADD3.X R5, PT, PT, R6, UR12, RZ, P6, !PT ;  /* 0x0000000c06057c10 */ /* 0x000fc4000b7fe4ff */
[----:B------:R-:W-:Y:S02]  /*0ae0*/  IADD3 R88, P5, PT, R88, UR9, RZ ;  /* 0x0000000958587c10 */ /* 0x000fe4000ffbe0ff */
[----:B------:R-:W-:Y:S02]  /*0af0*/  IADD3 R92, P6, PT, R100, UR11, RZ ;  /* 0x0000000b645c7c10 */ /* 0x000fe4000ffde0ff */
[----:B------:R-:W-:Y:S02]  /*0b00*/  IADD3.X R73, PT, PT, R6, UR10, RZ, P1, !PT ;  /* 0x0000000a06497c10 */ /* 0x000fe40008ffe4ff */
[----:B------:R-:W-:Y:S02]  /*0b10*/  IADD3 R100, P1, PT, R100, UR9, RZ ;  /* 0x0000000964647c10 */ /* 0x000fe4000ff3e0ff */
[C---:B------:R-:W-:Y:S02]  /*0b20*/  IADD3.X R77, PT, PT, R7.reuse, UR12, RZ, P2, !PT ;  /* 0x0000000c074d7c10 */ /* 0x040fe400097fe4ff */
[----:B------:R-:W-:-:S02]  /*0b30*/  IADD3.X R81, PT, PT, R7, UR10, RZ, P3, !PT ;  /* 0x0000000a07517c10 */ /* 0x000fc40009ffe4ff */
[C---:B------:R-:W-:Y:S01]  /*0b40*/  IADD3.X R85, PT, PT, R74.reuse, UR12, RZ, P4, !PT ;  /* 0x0000000c4a557c10 */ /* 0x040fe2000a7fe4ff */
[----:B------:R-:W2:Y:S01]  /*0b50*/  LDG.E.128 R4, desc[UR14][R4.64] ;  /* 0x0000000e04047981 */ /* 0x000ea2000c1e1d00 */
[----:B------:R-:W-:Y:S02]  /*0b60*/  IADD3.X R89, PT, PT, R74, UR10, RZ, P5, !PT ;  /* 0x0000000a4a597c10 */ /* 0x000fe4000affe4ff */
[C---:B------:R-:W-:Y:S01]  /*0b70*/  IADD3.X R93, PT, PT, R75.reuse, UR12, RZ, P6, !PT ;  /* 0x0000000c4b5d7c10 */ /* 0x040fe2000b7fe4ff */
[----:B------:R-:W3:Y:S01]  /*0b80*/  LDG.E.128 R76, desc[UR14][R76.64] ;  /* 0x0000000e4c4c7981 */ /* 0x000ee2000c1e1d00 */
[----:B------:R-:W-:-:S03]  /*0b90*/  IADD3.X R101, PT, PT, R75, UR10, RZ, P1, !PT ;  /* 0x0000000a4b657c10 */ /* 0x000fc60008ffe4ff */
[----:B------:R-:W4:Y:S04]  /*0ba0*/  LDG.E.128 R72, desc[UR14][R72.64] ;  /* 0x0000000e48487981 */ /* 0x000f28000c1e1d00 */
[----:B------:R-:W5:Y:S04]  /*0bb0*/  LDG.E.128 R80, desc[UR14][R80.64] ;  /* 0x0000000e50507981 */ /* 0x000f68000c1e1d00 */
[----:B------:R-:W5:Y:S04]  /*0bc0*/  LDG.E.128 R84, desc[UR14][R84.64] ;  /* 0x0000000e54547981 */ /* 0x000f68000c1e1d00 */
[----:B------:R-:W5:Y:S04]  /*0bd0*/  LDG.E.128 R88, desc[UR14][R88.64] ;  /* 0x0000000e58587981 */ /* 0x000f68000c1e1d00 */
[----:B------:R-:W5:Y:S04]  /*0be0*/  LDG.E.128 R92, desc[UR14][R92.64] ;  /* 0x0000000e5c5c7981 */ /* 0x000f68000c1e1d00 */
[----:B------:R-:W5:Y:S01]  /*0bf0*/  LDG.E.128 R100, desc[UR14][R100.64] ;  /* 0x0000000e64647981 */ /* 0x000f62000c1e1d00 */
[----:B------:R-:W-:-:S04]  /*0c00*/  LEA R96, R97, R2, 0x5 ;  /* 0x0000000261607211 */ /* 0x000fc800078e28ff */
[C---:B------:R-:W-:Y:S02]  /*0c10*/  IADD3 R99, PT, PT, R96.reuse, 0x400, RZ ;  /* 0x0000040060637810 */ /* 0x040fe40007ffe0ff */
[C---:B------:R-:W-:Y:S02]  /*0c20*/  SHF.L.U32 R98, R96.reuse, 0x2, RZ ;  /* 0x0000000260627819 */ /* 0x040fe400000006ff */
[C---:B------:R-:W-:Y:S02]  /*0c30*/  IADD3 R104, PT, PT, R96.reuse, 0x800, RZ ;  /* 0x0000080060687810 */ /* 0x040fe40007ffe0ff */
[----:B------:R-:W-:Y:S02]  /*0c40*/  IADD3 R96, PT, PT, R96, 0xc00, RZ ;  /* 0x00000c0060607810 */ /* 0x000fe40007ffe0ff */
[----:B------:R-:W-:Y:S02]  /*0c50*/  SHF.L.U32 R99, R99, 0x2, RZ ;  /* 0x0000000263637819 */ /* 0x000fe400000006ff */
[----:B------:R-:W-:-:S02]  /*0c60*/  SHF.L.U32 R104, R104, 0x2, RZ ;  /* 0x0000000268687819 */ /* 0x000fc400000006ff */
[----:B------:R-:W-:Y:S02]  /*0c70*/  SHF.L.U32 R96, R96, 0x2, RZ ;  /* 0x0000000260607819 */ /* 0x000fe400000006ff */
[----:B------:R-:W-:-:S04]  /*0c80*/  IADD3 R97, PT, PT, R97, 0x80, RZ ;  /* 0x0000008061617810 */ /* 0x000fc80007ffe0ff */
[----:B------:R-:W-:Y:S01]  /*0c90*/  ISETP.GE.U32.AND P1, PT, R97, 0x20, PT ;  /* 0x000000206100780c */ /* 0x000fe20003f26070 */
[----:B--2---:R1:W-:Y:S04]  /*0ca0*/  STS.128 [R98+UR7], R4 ;  /* 0x0000000462007988 */ /* 0x0043e80008000c07 */
[----:B----4-:R1:W-:Y:S04]  /*0cb0*/  STS.128 [R98+UR8], R72 ;  /* 0x0000004862007988 */ /* 0x0103e80008000c08 */
[----:B---3--:R1:W-:Y:S04]  /*0cc0*/  STS.128 [R99+UR7], R76 ;  /* 0x0000004c63007988 */ /* 0x0083e80008000c07 */
[----:B-----5:R1:W-:Y:S04]  /*0cd0*/  STS.128 [R99+UR8], R80 ;  /* 0x0000005063007988 */ /* 0x0203e80008000c08 */
[----:B------:R1:W-:Y:S04]  /*0ce0*/  STS.128 [R104+UR7], R84 ;  /* 0x0000005468007988 */ /* 0x0003e80008000c07 */
[----:B------:R1:W-:Y:S04]  /*0cf0*/  STS.128 [R104+UR8], R88 ;  /* 0x0000005868007988 */ /* 0x0003e80008000c08 */
[----:B------:R1:W-:Y:S04]  /*0d00*/  STS.128 [R96+UR7], R92 ;  /* 0x0000005c60007988 */ /* 0x0003e80008000c07 */
[----:B------:R1:W-:Y:S01]  /*0d10*/  STS.128 [R96+UR8], R100 ;  /* 0x0000006460007988 */ /* 0x0003e20008000c08 */
[----:B------:R-:W-:Y:S05]  /*0d20*/  @!P1 BRA `(.L_x_7) ;  /* 0xfffffffc00049947 */ /* 0x000fea000383ffff */
.L_x_6:
[----:B------:R-:W-:Y:S05]  /*0d30*/  BSYNC.RECONVERGENT B1 ;  /* 0x0000000000017941 */ /* 0x000fea0003800200 */
.L_x_5:
[C---:B------:R-:W-:Y:S01]  /*0d40*/  ISETP.GE.U32.AND P1, PT, R97.reuse, 0x80, PT ;  /* 0x000000806100780c */ /* 0x040fe20003f26070 */
[----:B------:R-:W-:Y:S01]  /*0d50*/  BSSY.RECONVERGENT B1, `(.L_x_8) ;  /* 0x0000024000017945 */ /* 0x000fe20003800200 */
[----:B-1----:R-:W-:-:S04]  /*0d60*/  IADD3 R4, PT, PT, -R97, 0x80, RZ ;  /* 0x0000008061047810 */ /* 0x002fc80007ffe1ff */
[----:B------:R-:W-:-:S13]  /*0d70*/  ISETP.LE.U32.OR P1, PT, R4, 0x20, P1 ;  /* 0x000000200400780c */ /* 0x000fda0000f23470 */
[----:B------:R-:W-:Y:S05]  /*0d80*/  @P1 BRA `(.L_x_9) ;  /* 0x0000000000801947 */ /* 0x000fea0003800000 */
[----:B------:R-:W1:Y:S01]  /*0d90*/  LDC R4, c[0x0][0x3a0] ;  /* 0x0000e800ff047b82 */ /* 0x000e620000000800 */
[C---:B------:R-:W-:Y:S01]  /*0da0*/  IADD3 R5, PT, PT, R97.reuse, 0x20, RZ ;  /* 0x0000002061057810 */ /* 0x040fe20007ffe0ff */
[----:B-1----:R-:W-:-:S04]  /*0db0*/  IMAD R7, R97, R4, UR4 ;  /* 0x0000000461077e24 */ /* 0x002fc8000f8e0204 */
[----:B------:R-:W-:Y:S01]  /*0dc0*/  IMAD R5, R5, R4, UR4 ;  /* 0x0000000405057e24 */ /* 0x000fe2000f8e0204 */
[----:B------:R-:W-:-:S04]  /*0dd0*/  IADD3 R7, PT, PT, R2, R7, RZ ;  /* 0x0000000702077210 */ /* 0x000fc80007ffe0ff */
[----:B------:R-:W-:Y:S02]  /*0de0*/  IADD3 R5, PT, PT, R2, R5, RZ ;  /* 0x0000000502057210 */ /* 0x000fe40007ffe0ff */
[C---:B0-----:R-:W-:Y:S01]  /*0df0*/  SHF.L.U32 R72, R7.reuse, 0x2, RZ ;  /* 0x0000000207487819 */ /* 0x041fe200000006ff */
[----:B------:R-:W-:Y:S01]  /*0e00*/  IMAD.HI.U32 R7, R7, 0x4, RZ ;  /* 0x0000000407077827 */ /* 0x000fe200078e00ff */
[C---:B------:R-:W-:Y:S02]  /*0e10*/  SHF.L.U32 R80, R5.reuse, 0x2, RZ ;  /* 0x0000000205507819 */ /* 0x040fe400000006ff */
[C---:B------:R-:W-:Y:S01]  /*0e20*/  IADD3 R4, P2, PT, R72.reuse, UR11, RZ ;  /* 0x0000000b48047c10 */ /* 0x040fe2000ff5e0ff */
[----:B------:R-:W-:Y:S01]  /*0e30*/  IMAD.HI.U32 R6, R5, 0x4, RZ ;  /* 0x0000000405067827 */ /* 0x000fe200078e00ff */
[----:B------:R-:W-:Y:S02]  /*0e40*/  IADD3 R72, P3, PT, R72, UR9, RZ ;  /* 0x0000000948487c10 */ /* 0x000fe4000ff7e0ff */
[----:B------:R-:W-:-:S02]  /*0e50*/  IADD3 R76, P0, PT, R80, UR11, RZ ;  /* 0x0000000b504c7c10 */ /* 0x000fc4000ff1e0ff */
[----:B------:R-:W-:Y:S02]  /*0e60*/  IADD3 R80, P1, PT, R80, UR9, RZ ;  /* 0x0000000950507c10 */ /* 0x000fe4000ff3e0ff */
[C---:B------:R-:W-:Y:S02]  /*0e70*/  IADD3.X R5, PT, PT, R7.reuse, UR12, RZ, P2, !PT ;  /* 0x0000000c07057c10 */ /* 0x040fe400097fe4ff */
[----:B------:R-:W-:Y:S02]  /*0e80*/  IADD3.X R73, PT, PT, R7, UR10, RZ, P3, !PT ;  /* 0x0000000a07497c10 */ /* 0x000fe40009ffe4ff */
[C---:B------:R-:W-:Y:S02]  /*0e90*/  IADD3.X R77, PT, PT, R6.reuse, UR12, RZ, P0, !PT ;  /* 0x0000000c064d7c10 */ /* 0x040fe400087fe4ff */
[----:B------:R-:W-:Y:S02]  /*0ea0*/  IADD3.X R81, PT, PT, R6, UR10, RZ, P1, !PT ;  /* 0x0000000a06517c10 */ /* 0x000fe40008ffe4ff */
[----:B------:R-:W2:Y:S04]  /*0eb0*/  LDG.E.128 R4, desc[UR14][R4.64] ;  /* 0x0000000e04047981 */ /* 0x000ea8000c1e1d00 */
[----:B------:R-:W3:Y:S04]  /*0ec0*/  LDG.E.128 R72, desc[UR14][R72.64] ;  /* 0x0000000e48487981 */ /* 0x000ee8000c1e1d00 */
[----:B------:R-:W4:Y:S04]  /*0ed0*/  LDG.E.128 R76, desc[UR14][R76.64] ;  /* 0x0000000e4c4c7981 */ /* 0x000f28000c1e1d00 */
[----:B------:R-:W5:Y:S01]  /*0ee0*/  LDG.E.128 R80, desc[UR14][R80.64] ;  /* 0x0000000e50507981 */ /* 0x000f62000c1e1d00 */
[----:B------:R-:W-:-:S02]  /*0ef0*/  LEA R85, R97, R2, 0x5 ;  /* 0x0000000261557211 */ /* 0x000fc400078e28ff */
[----:B------:R-:W-:Y:S02]  /*0f00*/  PLOP3.LUT P0, PT, PT, PT, PT, 0x8, 0x80 ;  /* 0x000000000080781c */ /* 0x000fe40003f0e170 */
[C---:B------:R-:W-:Y:S02]  /*0f10*/  IADD3 R84, PT, PT, R85.reuse, 0x400, RZ ;  /* 0x0000040055547810 */ /* 0x040fe40007ffe0ff */
[----:B------:R-:W-:Y:S02]  /*0f20*/  SHF.L.U32 R85, R85, 0x2, RZ ;  /* 0x0000000255557819 */ /* 0x000fe400000006ff */
[----:B------:R-:W-:Y:S02]  /*0f30*/  SHF.L.U32 R84, R84, 0x2, RZ ;  /* 0x0000000254547819 */ /* 0x000fe400000006ff */
[----:B------:R-:W-:Y:S01]  /*0f40*/  IADD3 R97, PT, PT, R97, 0x40, RZ ;  /* 0x0000004061617810 */ /* 0x000fe20007ffe0ff */
[----:B--2---:R1:W-:Y:S04]  /*0f50*/  STS.128 [R85+UR7], R4 ;  /* 0x0000000455007988 */ /* 0x0043e80008000c07 */
[----:B---3--:R1:W-:Y:S04]  /*0f60*/  STS.128 [R85+UR8], R72 ;  /* 0x0000004855007988 */ /* 0x0083e80008000c08 */
[----:B----4-:R1:W-:Y:S04]  /*0f70*/  STS.128 [R84+UR7], R76 ;  /* 0x0000004c54007988 */ /* 0x0103e80008000c07 */
[----:B-----5:R1:W-:Y:S02]  /*0f80*/  STS.128 [R84+UR8], R80 ;  /* 0x0000005054007988 */ /* 0x0203e40008000c08 */
.L_x_9:
[----:B------:R-:W-:Y:S05]  /*0f90*/  BSYNC.RECONVERGENT B1 ;  /* 0x0000000000017941 */ /* 0x000fea0003800200 */
.L_x_8:
[----:B------:R-:W-:-:S13]  /*0fa0*/  ISETP.LT.U32.OR P0, PT, R97, 0x80, P0 ;  /* 0x000000806100780c */ /* 0x000fda0000701470 */
[----:B------:R-:W-:Y:S05]  /*0fb0*/  @!P0 BRA `(.L_x_2) ;  /* 0x00000000003c8947 */ /* 0x000fea0003800000 */
[----:B-1----:R-:W1:Y:S02]  /*0fc0*/  LDC R4, c[0x0][0x3a0] ;  /* 0x0000e800ff047b82 */ /* 0x002e640000000800 */
[----:B-1----:R-:W-:-:S05]  /*0fd0*/  IMAD R5, R97, R4, UR4 ;  /* 0x0000000461057e24 */ /* 0x002fca000f8e0204 */
[----:B------:R-:W-:-:S04]  /*0fe0*/  IADD3 R5, PT, PT, R2, R5, RZ ;  /* 0x0000000502057210 */ /* 0x000fc80007ffe0ff */
[C---:B------:R-:W-:Y:S01]  /*0ff0*/  SHF.L.U32 R6, R5.reuse, 0x2, RZ ;  /* 0x0000000205067819 */ /* 0x040fe200000006ff */
[----:B------:R-:W-:-:S03]  /*1000*/  IMAD.HI.U32 R7, R5, 0x4, RZ ;  /* 0x0000000405077827 */ /* 0x000fc600078e00ff */
[C---:B------:R-:W-:Y:S02]  /*1010*/  IADD3 R4, P0, PT, R6.reuse, UR11, RZ ;  /* 0x0000000b06047c10 */ /* 0x040fe4000ff1e0ff */
[----:B------:R-:W-:Y:S02]  /*1020*/  IADD3 R6, P1, PT, R6, UR9, RZ ;  /* 0x0000000906067c10 */ /* 0x000fe4000ff3e0ff */
[C---:B------:R-:W-:Y:S02]  /*1030*/  IADD3.X R5, PT, PT, R7.reuse, UR12, RZ, P0, !PT ;  /* 0x0000000c07057c10 */ /* 0x040fe400087fe4ff */
[----:B------:R-:W-:-:S03]  /*1040*/  IADD3.X R7, PT, PT, R7, UR10, RZ, P1, !PT ;  /* 0x0000000a07077c10 */ /* 0x000fc60008ffe4ff */
[----:B0-----:R-:W2:Y:S04]  /*1050*/  LDG.E.128 R72, desc[UR14][R4.64] ;  /* 0x0000000e04487981 */ /* 0x001ea8000c1e1d00 */
[----:B------:R-:W3:Y:S01]  /*1060*/  LDG.E.128 R76, desc[UR14][R6.64] ;  /* 0x0000000e064c7981 */ /* 0x000ee2000c1e1d00 */
[----:B------:R-:W-:-:S04]  /*1070*/  LEA R2, R97, R2, 0x5 ;  /* 0x0000000261027211 */ /* 0x000fc800078e28ff */
[----:B------:R-:W-:-:S05]  /*1080*/  SHF.L.U32 R2, R2, 0x2, RZ ;  /* 0x0000000202027819 */ /* 0x000fca00000006ff */
[----:B--2---:R2:W-:Y:S04]  /*1090*/  STS.128 [R2+UR7], R72 ;  /* 0x0000004802007988 */ /* 0x0045e80008000c07 */
[----:B---3--:R2:W-:Y:S02]  /*10a0*/  STS.128 [R2+UR8], R76 ;  /* 0x0000004c02007988 */ /* 0x0085e40008000c08 */
.L_x_2:
[----:B------:R-:W-:Y:S05]  /*10b0*/  BSYNC.RECONVERGENT B0 ;  /* 0x0000000000007941 */ /* 0x000fea0003800200 */
.L_x_1:
[----:B------:R-:W-:Y:S01]  /*10c0*/  IADD3 R114, PT, PT, R114, 0x20, RZ ;  /* 0x0000002072727810 */ /* 0x000fe20007ffe0ff */
[----:B------:R-:W-:Y:S03]  /*10d0*/  BAR.SYNC.DEFER_BLOCKING 0x0 ;  /* 0x0000000000007b1d */ /* 0x000fe60000010000 */
[----:B------:R-:W-:-:S03]  /*10e0*/  ISETP.GE.U32.AND P0, PT, R115, R114, PT ;  /* 0x000000727300720c */ /* 0x000fc60003f06070 */
[----:B------:R-:W-:Y:S10]  /*10f0*/  BSSY.RECONVERGENT B0, `(.L_x_10) ;  /* 0x0000136000007945 */ /* 0x000ff40003800200 */
[----:B------:R-:W-:Y:S05]  /*1100*/  @P0 BRA `(.L_x_11) ;  /* 0x0000001000d00947 */ /* 0x000fea0003800000 */
[----:B-1----:R-:W1:Y:S01]  /*1110*/  I2F.U32.RP R6, 0x20 ;  /* 0x0000002000067906 */ /* 0x002e620000209000 */
[----:B------:R-:W-:Y:S02]  /*1120*/  SHF.L.U32 R113, R0, 0x3, RZ ;  /* 0x0000000300717819 */ /* 0x000fe400000006ff */
[----:B--2---:R-:W-:-:S05]  /*1130*/  SHF.L.U32 R2, R3, 0x3, RZ ;  /* 0x0000000303027819 */ /* 0x004fca00000006ff */
[----:B-1----:R-:W1:Y:S02]  /*1140*/  MUFU.RCP R6, R6 ;  /* 0x0000000600067308 */ /* 0x002e640000001000 */
[----:B-1----:R-:W-:-:S06]  /*1150*/  IADD3 R4, PT, PT, R6, 0xffffffe, RZ ;  /* 0x0ffffffe06047810 */ /* 0x002fcc0007ffe0ff */
[----:B------:R1:W2:Y:S02]  /*1160*/  F2I.FTZ.U32.TRUNC.NTZ R5, R4 ;  /* 0x0000000400057305 */ /* 0x0002a4000021f000 */
[----:B-1----:R-:W-:Y:S01]  /*1170*/  HFMA2 R4, -RZ, RZ, 0, 0 ;  /* 0x00000000ff047431 */ /* 0x002fe200000001ff */
[----:B--2---:R-:W-:-:S05]  /*1180*/  LEA R7, -R5, RZ, 0x5 ;  /* 0x000000ff05077211 */ /* 0x004fca00078e29ff */
[----:B------:R-:W-:-:S07]  /*1190*/  IMAD.HI.U32 R112, R5, R7, R4 ;  /* 0x0000000705707227 */ /* 0x000fce00078e0004 */
.L_x_12:
[----:B------:R-:W-:-:S04]  /*11a0*/  IMAD.HI.U32 R4, R112, R115, RZ ;  /* 0x0000007370047227 */ /* 0x000fc800078e00ff */
[----:B------:R-:W-:Y:S01]  /*11b0*/  IMAD R4, R4, -0x20, R115 ;  /* 0xffffffe004047824 */ /* 0x000fe200078e0273 */
[----:B------:R-:W-:-:S04]  /*11c0*/  IADD3 R115, PT, PT, R115, 0x4, RZ ;  /* 0x0000000473737810 */ /* 0x000fc80007ffe0ff */
[----:B------:R-:W-:-:S13]  /*11d0*/  ISETP.GE.U32.AND P0, PT, R4, 0x20, PT ;  /* 0x000000200400780c */ /* 0x000fda0003f06070 */
[----:B------:R-:W-:-:S04]  /*11e0*/  @P0 IADD3 R4, PT, PT, R4, -0x20, RZ ;  /* 0xffffffe004040810 */ /* 0x000fc80007ffe0ff */
[----:B------:R-:W-:-:S13]  /*11f0*/  ISETP.GE.U32.AND P0, PT, R4, 0x20, PT ;  /* 0x000000200400780c */ /* 0x000fda0003f06070 */
[----:B------:R-:W-:Y:S02]  /*1200*/  @P0 IADD3 R4, PT, PT, R4, -0x20, RZ ;  /* 0xffffffe004040810 */ /* 0x000fe40007ffe0ff */
[----:B------:R-:W-:Y:S02]  /*1210*/  ISETP.GE.U32.AND P0, PT, R115, R114, PT ;  /* 0x000000727300720c */ /* 0x000fe40003f06070 */
[-C--:B------:R-:W-:Y:S02]  /*1220*/  LEA R116, R2, R4.reuse, 0x5 ;  /* 0x0000000402747211 */ /* 0x080fe400078e28ff */
[----:B------:R-:W-:Y:S02]  /*1230*/  LEA R4, R113, R4, 0x5 ;  /* 0x0000000471047211 */ /* 0x000fe400078e28ff */
[----:B------:R-:W-:Y:S02]  /*1240*/  LEA R5, R116, UR7, 0x2 ;  /* 0x0000000774057c11 */ /* 0x000fe4000f8e10ff */
[----:B------:R-:W-:-:S02]  /*1250*/  LEA R109, R4, UR8, 0x2 ;  /* 0x00000008046d7c11 */ /* 0x000fc4000f8e10ff */
[C---:B------:R-:W-:Y:S02]  /*1260*/  IADD3 R104, PT, PT, R116.reuse, 0x20, RZ ;  /* 0x0000002074687810 */ /* 0x040fe40007ffe0ff */
[----:B------:R-:W-:Y:S01]  /*1270*/  LDS.128 R4, [R5] ;  /* 0x0000000005047984 */ /* 0x000fe20000000c00 */
[----:B------:R-:W-:Y:S02]  /*1280*/  IADD3 R119, PT, PT, R116, 0x40, RZ ;  /* 0x0000004074777810 */ /* 0x000fe40007ffe0ff */
[----:B------:R-:W-:Y:S01]  /*1290*/  LEA R104, R104, UR7, 0x2 ;  /* 0x0000000768687c11 */ /* 0x000fe2000f8e10ff */
[----:B------:R-:W1:Y:S04]  /*12a0*/  LDS.128 R96, [R109+0x80] ;  /* 0x000080006d607984 */ /* 0x000e680000000c00 */
[----:B------:R-:W2:Y:S04]  /*12b0*/  LDS.128 R84, [R109+0x200] ;  /* 0x000200006d547984 */ /* 0x000ea80000000c00 */
[----:B0-----:R-:W0:Y:S04]  /*12c0*/  LDS.128 R80, [R109+0x280] ;  /* 0x000280006d507984 */ /* 0x001e280000000c00 */
[----:B------:R-:W3:Y:S04]  /*12d0*/  LDS.128 R100, [R109] ;  /* 0x000000006d647984 */ /* 0x000ee80000000c00 */
[----:B------:R-:W4:Y:S04]  /*12e0*/  LDS.128 R92, [R109+0x100] ;  /* 0x000100006d5c7984 */ /* 0x000f280000000c00 */
[----:B------:R-:W5:Y:S04]  /*12f0*/  LDS.128 R88, [R109+0x180] ;  /* 0x000180006d587984 */ /* 0x000f680000000c00 */
[----:B------:R-:W5:Y:S04]  /*1300*/  LDS.128 R76, [R109+0x300] ;  /* 0x000300006d4c7984 */ /* 0x000f680000000c00 */
[----:B------:R0:W5:Y:S04]  /*1310*/  LDS.128 R72, [R109+0x380] ;  /* 0x000380006d487984 */ /* 0x0001680000000c00 */
[----:B------:R-:W5:Y:S01]  /*1320*/  LDS.128 R104, [R104] ;  /* 0x0000000068687984 */ /* 0x000f620000000c00 */
[-C--:B-1----:R-:W-:Y:S01]  /*1330*/  FFMA R108, R96, R4.reuse, R25 ;  /* 0x00000004606c7223 */ /* 0x082fe20000000019 */
[-C--:B--2---:R-:W-:Y:S01]  /*1340*/  FFMA R28, R84, R4.reuse, R28 ;  /* 0x00000004541c7223 */ /* 0x084fe2000000001c */
[----:B0-----:R-:W-:-:S03]  /*1350*/  FFMA R118, R80, R4, R29 ;  /* 0x0000000450767223 */ /* 0x001fc6000000001d */
[-C--:B------:R-:W-:Y:S01]  /*1360*/  FFMA R109, R85, R5.reuse, R28 ;  /* 0x00000005556d7223 */ /* 0x080fe2000000001c */
[-C--:B---3--:R-:W-:Y:S01]  /*1370*/  FFMA R24, R100, R4.reuse, R24 ;  /* 0x0000000464187223 */ /* 0x088fe20000000018 */
[-C--:B------:R-:W-:Y:S01]  /*1380*/  FFMA R111, R81, R5.reuse, R118 ;  /* 0x00000005516f7223 */ /* 0x080fe20000000076 */
[----:B----4-:R-:W-:Y:S02]  /*1390*/  FFMA R26, R92, R4, R26 ;  /* 0x000000045c1a7223 */ /* 0x010fe4000000001a */
[-C--:B------:R-:W-:Y:S01]  /*13a0*/  FFMA R25, R101, R5.reuse, R24 ;  /* 0x0000000565197223 */ /* 0x080fe20000000018 */
[----:B------:R-:W-:Y:S01]  /*13b0*/  FFMA R118, R82, R6, R111 ;  /* 0x0000000652767223 */ /* 0x000fe2000000006f */
[-C--:B-----5:R-:W-:Y:S01]  /*13c0*/  FFMA R110, R88, R4.reuse, R27 ;  /* 0x00000004586e7223 */ /* 0x0a0fe2000000001b */
[-C--:B------:R-:W-:Y:S01]  /*13d0*/  FFMA R27, R97, R5.reuse, R108 ;  /* 0x00000005611b7223 */ /* 0x080fe2000000006c */
[----:B------:R-:W-:Y:S01]  /*13e0*/  LEA R108, R119, UR7, 0x2 ;  /* 0x00000007776c7c11 */ /* 0x000fe2000f8e10ff */
[-C--:B------:R-:W-:Y:S01]  /*13f0*/  FFMA R29, R93, R5.reuse, R26 ;  /* 0x000000055d1d7223 */ /* 0x080fe2000000001a */
[----:B------:R-:W-:Y:S01]  /*1400*/  FFMA R30, R76, R4, R30 ;  /* 0x000000044c1e7223 */ /* 0x000fe2000000001e */
[-C--:B------:R-:W-:Y:S01]  /*1410*/  FFMA R24, R102, R6.reuse, R25 ;  /* 0x0000000666187223 */ /* 0x080fe20000000019 */
[----:B------:R-:W-:Y:S01]  /*1420*/  IADD3 R119, PT, PT, R116, 0x60, RZ ;  /* 0x0000006074777810 */ /* 0x000fe20007ffe0ff */
[----:B------:R-:W-:Y:S01]  /*1430*/  FFMA R26, R94, R6, R29 ;  /* 0x000000065e1a7223 */ /* 0x000fe2000000001d */
[----:B------:R-:W-:Y:S01]  /*1440*/  FFMA R4, R72, R4, R31 ;  /* 0x0000000448047223 */ /* 0x000fe2000000001f */
[-C--:B------:R-:W-:Y:S01]  /*1450*/  FFMA R31, R89, R5.reuse, R110 ;  /* 0x00000005591f7223 */ /* 0x080fe2000000006e */
[-C--:B------:R-:W-:Y:S01]  /*1460*/  FFMA R117, R77, R5.reuse, R30 ;  /* 0x000000054d757223 */ /* 0x080fe2000000001e */
[-C--:B------:R-:W-:Y:S01]  /*1470*/  FFMA R30, R86, R6.reuse, R109 ;  /* 0x00000006561e7223 */ /* 0x080fe2000000006d */
[----:B------:R-:W-:Y:S01]  /*1480*/  FFMA R5, R73, R5, R4 ;  /* 0x0000000549057223 */ /* 0x000fe20000000004 */
[-C--:B------:R-:W-:Y:S01]  /*1490*/  FFMA R4, R98, R6.reuse, R27 ;  /* 0x0000000662047223 */ /* 0x080fe2000000001b */
[-C--:B------:R-:W-:Y:S01]  /*14a0*/  FFMA R28, R90, R6.reuse, R31 ;  /* 0x000000065a1c7223 */ /* 0x080fe2000000001f */
[-C--:B------:R-:W-:Y:S01]  /*14b0*/  FFMA R120, R78, R6.reuse, R117 ;  /* 0x000000064e787223 */ /* 0x080fe20000000075 */
[----:B------:R-:W-:Y:S01]  /*14c0*/  FFMA R6, R74, R6, R5 ;  /* 0x000000064a067223 */ /* 0x000fe20000000005 */
[----:B------:R-:W0:Y:S01]  /*14d0*/  LDS.128 R108, [R108] ;  /* 0x000000006c6c7984 */ /* 0x000e220000000c00 */
[-C--:B------:R-:W-:Y:S01]  /*14e0*/  FFMA R25, R99, R7.reuse, R4 ;  /* 0x0000000763197223 */ /* 0x080fe20000000004 */
        /* <DEDUP_REMOVED lines=8> */
[----:B------:R-:W-:Y:S01]  /*1570*/  FFMA R30, R79, R7, R120 ;  /* 0x000000074f1e7223 */ /* 0x000fe20000000078 */
[-C--:B------:R-:W-:Y:S01]  /*1580*/  FFMA R32, R92, R104.reuse, R34 ;  /* 0x000000685c207223 */ /* 0x080fe20000000022 */
[-C--:B------:R-:W-:Y:S01]  /*1590*/  FFMA R5, R101, R105.reuse, R4 ;  /* 0x0000006965057223 */ /* 0x080fe20000000004 */
[----:B------:R-:W-:Y:S01]  /*15a0*/  FFMA R34, R88, R104, R35 ;  /* 0x0000006858227223 */ /* 0x000fe20000000023 */
[-C--:B------:R-:W-:Y:S01]  /*15b0*/  FFMA R7, R97, R105.reuse, R6 ;  /* 0x0000006961077223 */ /* 0x080fe20000000006 */
[----:B------:R-:W-:Y:S01]  /*15c0*/  LEA R4, R119, UR7, 0x2 ;  /* 0x0000000777047c11 */ /* 0x000fe2000f8e10ff */
[-C--:B------:R-:W-:Y:S01]  /*15d0*/  FFMA R33, R93, R105.reuse, R32 ;  /* 0x000000695d217223 */ /* 0x080fe20000000020 */
[-C--:B------:R-:W-:Y:S01]  /*15e0*/  FFMA R35, R89, R105.reuse, R34 ;  /* 0x0000006959237223 */ /* 0x080fe20000000022 */
[-C--:B------:R-:W-:Y:S01]  /*15f0*/  FFMA R32, R102, R106.reuse, R5 ;  /* 0x0000006a66207223 */ /* 0x080fe20000000005 */
[----:B------:R-:W-:Y:S01]  /*1600*/  FFMA R34, R98, R106, R7 ;  /* 0x0000006a62227223 */ /* 0x000fe20000000007 */
[-C--:B------:R-:W-:Y:S01]  /*1610*/  FFMA R52, R84, R104.reuse, R52 ;  /* 0x0000006854347223 */ /* 0x080fe20000000034 */
[----:B------:R-:W1:Y:S01]  /*1620*/  LDS.128 R4, [R4] ;  /* 0x0000000004047984 */ /* 0x000e620000000c00 */
[-C--:B------:R-:W-:Y:S01]  /*1630*/  FFMA R118, R80, R104.reuse, R53 ;  /* 0x0000006850767223 */ /* 0x080fe20000000035 */
[-C--:B------:R-:W-:Y:S01]  /*1640*/  FFMA R54, R76, R104.reuse, R54 ;  /* 0x000000684c367223 */ /* 0x080fe20000000036 */
        /* <DEDUP_REMOVED lines=16> */
[-C--:B0-----:R-:W-:Y:S01]  /*1750*/  FFMA R104, R96, R108.reuse, R37 ;  /* 0x0000006c60687223 */ /* 0x081fe20000000025 */
[-C--:B------:R-:W-:Y:S01]  /*1760*/  FFMA R38, R92, R108.reuse, R38 ;  /* 0x0000006c5c267223 */ /* 0x080fe20000000026 */
[-C--:B------:R-:W-:Y:S01]  /*1770*/  FFMA R56, R84, R108.reuse, R56 ;  /* 0x0000006c54387223 */ /* 0x080fe20000000038 */
[-C--:B------:R-:W-:Y:S01]  /*1780*/  FFMA R118, R80, R108.reuse, R57 ;  /* 0x0000006c50767223 */ /* 0x080fe20000000039 */
[----:B------:R-:W-:Y:S01]  /*1790*/  IADD3 R119, PT, PT, R116, 0x80, RZ ;  /* 0x0000008074777810 */ /* 0x000fe20007ffe0ff */
[-C--:B------:R-:W-:Y:S01]  /*17a0*/  FFMA R36, R100, R108.reuse, R36 ;  /* 0x0000006c64247223 */ /* 0x080fe20000000024 */
[-C--:B------:R-:W-:Y:S01]  /*17b0*/  FFMA R106, R88, R108.reuse, R39 ;  /* 0x0000006c586a7223 */ /* 0x080fe20000000027 */
[-C--:B------:R-:W-:Y:S01]  /*17c0*/  FFMA R58, R76, R108.reuse, R58 ;  /* 0x0000006c4c3a7223 */ /* 0x080fe2000000003a */
[----:B------:R-:W-:Y:S01]  /*17d0*/  FFMA R35, R91, R107, R54 ;  /* 0x0000006b5b237223 */ /* 0x000fe20000000036 */
[----:B------:R-:W-:Y:S01]  /*17e0*/  FFMA R108, R72, R108, R59 ;  /* 0x0000006c486c7223 */ /* 0x000fe2000000003b */
[----:B------:R-:W-:Y:S01]  /*17f0*/  FFMA R39, R97, R109, R104 ;  /* 0x0000006d61277223 */ /* 0x000fe20000000068 */
[-C--:B------:R-:W-:Y:S01]  /*1800*/  FFMA R32, R103, R107.reuse, R32 ;  /* 0x0000006b67207223 */ /* 0x080fe20000000020 */
[----:B------:R-:W-:Y:S01]  /*1810*/  FFMA R54, R79, R107, R120 ;  /* 0x0000006b4f367223 */ /* 0x000fe20000000078 */
[-C--:B------:R-:W-:Y:S01]  /*1820*/  FFMA R57, R93, R109.reuse, R38 ;  /* 0x0000006d5d397223 */ /* 0x080fe20000000026 */
[-C--:B------:R-:W-:Y:S01]  /*1830*/  FFMA R105, R85, R109.reuse, R56 ;  /* 0x0000006d55697223 */ /* 0x080fe20000000038 */
[-C--:B------:R-:W-:Y:S01]  /*1840*/  FFMA R107, R81, R109.reuse, R118 ;  /* 0x0000006d516b7223 */ /* 0x080fe20000000076 */
[----:B------:R-:W-:Y:S01]  /*1850*/  LEA R104, R119, UR7, 0x2 ;  /* 0x0000000777687c11 */ /* 0x000fe2000f8e10ff */
        /* <DEDUP_REMOVED lines=17> */
[-C--:B-1----:R-:W-:Y:S01]  /*1970*/  FFMA R108, R96, R4.reuse, R21 ;  /* 0x00000004606c7223 */ /* 0x082fe20000000015 */
[-C--:B------:R-:W-:Y:S01]  /*1980*/  FFMA R59, R75, R111.reuse, R110 ;  /* 0x0000006f4b3b7223 */ /* 0x080fe2000000006e */
[-C--:B------:R-:W-:Y:S01]  /*1990*/  FFMA R16, R84, R4.reuse, R16 ;  /* 0x0000000454107223 */ /* 0x080fe20000000010 */
[-C--:B------:R-:W-:Y:S01]  /*19a0*/  FFMA R118, R80, R4.reuse, R17 ;  /* 0x0000000450767223 */ /* 0x080fe20000000011 */
[----:B------:R-:W-:Y:S01]  /*19b0*/  IADD3 R119, PT, PT, R116, 0xa0, RZ ;  /* 0x000000a074777810 */ /* 0x000fe20007ffe0ff */
[-C--:B------:R-:W-:Y:S01]  /*19c0*/  FFMA R20, R100, R4.reuse, R20 ;  /* 0x0000000464147223 */ /* 0x080fe20000000014 */
[-C--:B------:R-:W-:Y:S01]  /*19d0*/  FFMA R22, R92, R4.reuse, R22 ;  /* 0x000000045c167223 */ /* 0x080fe20000000016 */
[-C--:B------:R-:W-:Y:S01]  /*19e0*/  FFMA R110, R88, R4.reuse, R23 ;  /* 0x00000004586e7223 */ /* 0x080fe20000000017 */
[-C--:B------:R-:W-:Y:S01]  /*19f0*/  FFMA R18, R76, R4.reuse, R18 ;  /* 0x000000044c127223 */ /* 0x080fe20000000012 */
[-C--:B------:R-:W-:Y:S01]  /*1a00*/  FFMA R39, R91, R111.reuse, R58 ;  /* 0x0000006f5b277223 */ /* 0x080fe2000000003a */
        /* <DEDUP_REMOVED lines=10> */
[-C--:B------:R-:W-:Y:S01]  /*1ab0*/  FFMA R118, R82, R6.reuse, R111 ;  /* 0x0000000652767223 */ /* 0x080fe2000000006f */
[-C--:B------:R-:W-:Y:S01]  /*1ac0*/  FFMA R17, R101, R5.reuse, R20 ;  /* 0x0000000565117223 */ /* 0x080fe20000000014 */
[----:B------:R-:W1:Y:S01]  /*1ad0*/  LDS.128 R108, [R108] ;  /* 0x000000006c6c7984 */ /* 0x000e620000000c00 */
[-C--:B------:R-:W-:Y:S01]  /*1ae0*/  FFMA R21, R93, R5.reuse, R22 ;  /* 0x000000055d157223 */ /* 0x080fe20000000016 */
[----:B------:R-:W-:Y:S01]  /*1af0*/  FFMA R5, R73, R5, R4 ;  /* 0x0000000549057223 */ /* 0x000fe20000000004 */
        /* <DEDUP_REMOVED lines=39> */
[----:B------:R-:W-:Y:S01]  /*1d70*/  IADD3 R119, PT, PT, R116, 0xc0, RZ ;  /* 0x000000c074777810 */ /* 0x000fe20007ffe0ff */
        /* <DEDUP_REMOVED lines=11> */
[----:B------:R-:W-:Y:S01]  /*1e30*/  LEA R4, R119, UR7, 0x2 ;  /* 0x0000000777047c11 */ /* 0x000fe2000f8e10ff */
[-C--:B------:R-:W-:Y:S01]  /*1e40*/  FFMA R15, R91, R107.reuse, R10 ;  /* 0x0000006b5b0f7223 */ /* 0x080fe2000000000a */
[----:B------:R-:W-:Y:S01]  /*1e50*/  FFMA R108, R72, R108, R43 ;  /* 0x0000006c486c7223 */ /* 0x000fe2000000002b */
[-C--:B------:R-:W-:Y:S01]  /*1e60*/  FFMA R12, R103, R107.reuse, R12 ;  /* 0x0000006b670c7223 */ /* 0x080fe2000000000c */
        /* <DEDUP_REMOVED lines=10> */
[----:B------:R-:W0:Y:S01]  /*1f10*/  LDS.128 R4, [R4] ;  /* 0x0000000004047984 */ /* 0x000e220000000c00 */
[----:B------:R-:W-:Y:S01]  /*1f20*/  FFMA R109, R73, R109, R108 ;  /* 0x0000006d496d7223 */ /* 0x000fe2000000006c */
[-C--:B------:R-:W-:Y:S01]  /*1f30*/  FFMA R108, R86, R110.reuse, R105 ;  /* 0x0000006e566c7223 */ /* 0x080fe20000000069 */
[-C--:B------:R-:W-:Y:S01]  /*1f40*/  FFMA R116, R82, R110.reuse, R107 ;  /* 0x0000006e52747223 */ /* 0x080fe2000000006b */
[-C--:B------:R-:W-:Y:S01]  /*1f50*/  FFMA R60, R102, R110.reuse, R41 ;  /* 0x0000006e663c7223 */ /* 0x080fe20000000029 */
[----:B------:R-:W1:Y:S01]  /*1f60*/  LDS.128 R104, [R104] ;  /* 0x0000000068687984 */ /* 0x000e620000000c00 */
        /* <DEDUP_REMOVED lines=13> */
[-C--:B0-----:R-:W-:Y:S01]  /*2040*/  FFMA R64, R100, R4.reuse, R64 ;  /* 0x0000000464407223 */ /* 0x081fe20000000040 */
[-C--:B------:R-:W-:Y:S01]  /*2050*/  FFMA R108, R96, R4.reuse, R65 ;  /* 0x00000004606c7223 */ /* 0x080fe20000000041 */
[-C--:B------:R-:W-:Y:S01]  /*2060*/  FFMA R66, R92, R4.reuse, R66 ;  /* 0x000000045c427223 */ /* 0x080fe20000000042 */
[-C--:B------:R-:W-:Y:S01]  /*2070*/  FFMA R110, R88, R4.reuse, R67 ;  /* 0x00000004586e7223 */ /* 0x080fe20000000043 */
[-C--:B------:R-:W-:Y:S01]  /*2080*/  FFMA R44, R84, R4.reuse, R44 ;  /* 0x00000004542c7223 */ /* 0x080fe2000000002c */
[-C--:B------:R-:W-:Y:S01]  /*2090*/  FFMA R116, R80, R4.reuse, R45 ;  /* 0x0000000450747223 */ /* 0x080fe2000000002d */
[-C--:B------:R-:W-:Y:S01]  /*20a0*/  FFMA R46, R76, R4.reuse, R46 ;  /* 0x000000044c2e7223 */ /* 0x080fe2000000002e */
[----:B------:R-:W-:Y:S01]  /*20b0*/  FFMA R4, R72, R4, R47 ;  /* 0x0000000448047223 */ /* 0x000fe2000000002f */
[-C--:B-1----:R-:W-:Y:S01]  /*20c0*/  FFMA R100, R100, R104.reuse, R68 ;  /* 0x0000006864647223 */ /* 0x082fe20000000044 */
        /* <DEDUP_REMOVED lines=55> */
[----:B------:R-:W-:Y:S06]  /*2440*/  @!P0 BRA `(.L_x_12) ;  /* 0xffffffec00548947 */ /* 0x000fec000383ffff */
.L_x_11:
[----:B------:R-:W-:Y:S05]  /*2450*/  BSYNC.RECONVERGENT B0 ;  /* 0x0000000000007941 */ /* 0x000fea0003800200 */
.L_x_10:
[----:B------:R-:W3:Y:S01]  /*2460*/  LDCU UR6, c[0x0][0x3a0] ;  /* 0x00007400ff0677ac */ /* 0x000ee20008000800 */
[----:B------:R-:W-:-:S04]  /*2470*/  UIADD3 UR4, UPT, UPT, UR4, 0x20, URZ ;  /* 0x0000002004047890 */ /* 0x000fc8000fffe0ff */
[----:B---3--:R-:W-:-:S09]  /*2480*/  UISETP.GE.U32.AND UP0, UPT, UR4, UR6, UPT ;  /* 0x000000060400728c */ /* 0x008fd2000bf06070 */
[----:B------:R-:W-:Y:S05]  /*2490*/  BRA.U !UP0, `(.L_x_13) ;  /* 0xffffffe108647547 */ /* 0x000fea000b83ffff */
.L_x_0:
[----:B-1----:R-:W1:Y:S01]  /*24a0*/  LDC R81, c[0x0][0x3a4] ;  /* 0x0000e900ff517b82 */ /* 0x002e620000000800 */
[----:B------:R-:W-:Y:S02]  /*24b0*/  SHF.L.U32 R3, R3, 0x3, RZ ;  /* 0x0000000303037819 */ /* 0x000fe400000006ff */
[----:B------:R-:W-:-:S05]  /*24c0*/  SHF.L.U32 R0, R0, 0x3, RZ ;  /* 0x0000000300007819 */ /* 0x000fca00000006ff */
[----:B------:R-:W2:Y:S01]  /*24d0*/  LDC.64 R4, c[0x0][0x380] ;  /* 0x0000e000ff047b82 */ /* 0x000ea20000000a00 */
[----:B-1----:R-:W-:-:S05]  /*24e0*/  IMAD R0, R3, R81, R0 ;  /* 0x0000005103007224 */ /* 0x002fca00078e0200 */
[C---:B------:R-:W-:Y:S01]  /*24f0*/  SHF.L.U32 R3, R0.reuse, 0x2, RZ ;  /* 0x0000000200037819 */ /* 0x040fe200000006ff */
[----:B------:R-:W-:-:S03]  /*2500*/  IMAD.HI.U32 R0, R0, 0x4, RZ ;  /* 0x0000000400007827 */ /* 0x000fc600078e00ff */
[----:B--2---:R-:W-:-:S04]  /*2510*/  IADD3 R2, P0, P1, R3, UR13, R4 ;  /* 0x0000000d03027c10 */ /* 0x004fc8000f91e004 */
[----:B------:R-:W-:-:S03]  /*2520*/  IADD3.X R3, PT, PT, R0, UR5, R5, P0, P1 ;  /* 0x0000000500037c10 */ /* 0x000fc600087e2405 */
[C---:B------:R-:W-:Y:S02]  /*2530*/  IMAD.WIDE.U32 R4, R81.reuse, 0x4, R2 ;  /* 0x0000000451047825 */ /* 0x040fe400078e0002 */
[----:B------:R1:W-:Y:S04]  /*2540*/  STG.E.128 desc[UR14][R2.64], R24 ;  /* 0x0000001802007986 */ /* 0x0003e8000c101d0e */
[----:B------:R-:W-:Y:S01]  /*2550*/  STG.E.128 desc[UR14][R2.64+0x10], R28 ;  /* 0x0000101c02007986 */ /* 0x000fe2000c101d0e */
[----:B------:R-:W-:-:S03]  /*2560*/  IMAD.WIDE.U32 R6, R81, 0x4, R4 ;  /* 0x0000000451067825 */ /* 0x000fc600078e0004 */
[----:B------:R-:W-:Y:S01]  /*2570*/  STG.E.128 desc[UR14][R4.64], R32 ;  /* 0x0000002004007986 */ /* 0x000fe2000c101d0e */
[----:B0-----:R-:W-:-:S03]  /*2580*/  IMAD.WIDE.U32 R72, R81, 0x4, R6 ;  /* 0x0000000451487825 */ /* 0x001fc600078e0006 */
[----:B------:R-:W-:Y:S04]  /*2590*/  STG.E.128 desc[UR14][R4.64+0x10], R52 ;  /* 0x0000103404007986 */ /* 0x000fe8000c101d0e */
[----:B------:R-:W-:Y:S01]  /*25a0*/  STG.E.128 desc[UR14][R6.64], R36 ;  /* 0x0000002406007986 */ /* 0x000fe2000c101d0e */
[----:B------:R-:W-:-:S03]  /*25b0*/  IMAD.WIDE.U32 R74, R81, 0x4, R72 ;  /* 0x00000004514a7825 */ /* 0x000fc600078e0048 */
[----:B------:R-:W-:Y:S01]  /*25c0*/  STG.E.128 desc[UR14][R6.64+0x10], R56 ;  /* 0x0000103806007986 */ /* 0x000fe2000c101d0e */
[----:B------:R-:W-:-:S03]  /*25d0*/  IMAD.WIDE.U32 R76, R81, 0x4, R74 ;  /* 0x00000004514c7825 */ /* 0x000fc600078e004a */
[----:B------:R-:W-:Y:S04]  /*25e0*/  STG.E.128 desc[UR14][R72.64], R20 ;  /* 0x0000001448007986 */ /* 0x000fe8000c101d0e */
[----:B------:R-:W-:Y:S01]  /*25f0*/  STG.E.128 desc[UR14][R72.64+0x10], R16 ;  /* 0x0000101048007986 */ /* 0x000fe2000c101d0e */
[----:B------:R-:W-:-:S03]  /*2600*/  IMAD.WIDE.U32 R78, R81, 0x4, R76 ;  /* 0x00000004514e7825 */ /* 0x000fc600078e004c */
[----:B------:R-:W-:Y:S01]  /*2610*/  STG.E.128 desc[UR14][R74.64], R12 ;  /* 0x0000000c4a007986 */ /* 0x000fe2000c101d0e */
[----:B-1----:R-:W-:-:S03]  /*2620*/  IMAD.WIDE.U32 R24, R81, 0x4, R78 ;  /* 0x0000000451187825 */ /* 0x002fc600078e004e */
[----:B------:R-:W-:Y:S04]  /*2630*/  STG.E.128 desc[UR14][R74.64+0x10], R8 ;  /* 0x000010084a007986 */ /* 0x000fe8000c101d0e */
[----:B------:R-:W-:Y:S04]  /*2640*/  STG.E.128 desc[UR14][R76.64], R60 ;  /* 0x0000003c4c007986 */ /* 0x000fe8000c101d0e */
[----:B------:R-:W-:Y:S04]  /*2650*/  STG.E.128 desc[UR14][R76.64+0x10], R40 ;  /* 0x000010284c007986 */ /* 0x000fe8000c101d0e */
[----:B------:R-:W-:Y:S04]  /*2660*/  STG.E.128 desc[UR14][R78.64], R64 ;  /* 0x000000404e007986 */ /* 0x000fe8000c101d0e */
[----:B------:R-:W-:Y:S04]  /*2670*/  STG.E.128 desc[UR14][R78.64+0x10], R44 ;  /* 0x0000102c4e007986 */ /* 0x000fe8000c101d0e */
[----:B------:R-:W-:Y:S04]  /*2680*/  STG.E.128 desc[UR14][R24.64], R68 ;  /* 0x0000004418007986 */ /* 0x000fe8000c101d0e */
[----:B------:R-:W-:Y:S01]  /*2690*/  STG.E.128 desc[UR14][R24.64+0x10], R48 ;  /* 0x0000103018007986 */ /* 0x000fe2000c101d0e */
[----:B------:R-:W-:Y:S05]  /*26a0*/  EXIT ;  /* 0x000000000000794d */ /* 0x000fea0003800000 */
.L_x_14:
[----:B------:R-:W-:-:S00]  /*26b0*/  BRA `(.L_x_14) ;  /* 0xfffffffc00fc7947 */ /* 0x000fc0000383ffff */
[----:B------:R-:W-:-:S00]  /*26c0*/  NOP ;  /* 0x0000000000007918 */ /* 0x000fc00000000000 */
        /* <DEDUP_REMOVED lines=11> */
.L_x_15:


//--------------------- .nv.shared.matmul_fwd_kernel --------------------------
	.section	.nv.shared.matmul_fwd_kernel,"aw",@nobits
	.sectionflags	@""
	.align	4
.nv.shared.matmul_fwd_kernel:
	.zero		33792


//--------------------- .nv.shared.reserved.0     --------------------------
	.section	.nv.shared.reserved.0,"aw",@nobits
	.weak		__nv_reservedSMEM_offset_0_alias
	.size		__nv_reservedSMEM_offset_0_alias, 0, 64
	.other		__nv_reservedSMEM_offset_0_alias,@"STO_CUDA_RESERVED_SHARED STV_DEFAULT"
__nv_reservedSMEM_offset_0_alias:
	.zero		0
	.zero		64


//--------------------- .nv.constant0.matmul_fwd_kernel --------------------------
	.section	.nv.constant0.matmul_fwd_kernel,"a",@progbits
	.sectionflags	@""
	.align	4
.nv.constant0.matmul_fwd_kernel:
	.zero		936


//--------------------- SYMBOLS --------------------------

	.type		.nv.reservedSmem.offset0,@object
	.size		.nv.reservedSmem.offset0,0x4
	.type		.nv.reservedSmem.cap,@object
	.size		.nv.reservedSmem.cap,0x4
